//
// Generated by NVIDIA NVVM Compiler
//
// Compiler Build ID: CL-36424714
// Cuda compilation tools, release 13.0, V13.0.88
// Based on NVVM 20.0.0
//

.version 9.0
.target sm_100
.address_size 64

	// .globl	_Z18MatConstructKernelPfS_PiS_S0_P6float2iii
.extern .shared .align 16 .b8 local_A[];
.global .align 4 .b8 __cudart_i2opi_f[24] = {65, 144, 67, 60, 153, 149, 98, 219, 192, 221, 52, 245, 209, 87, 39, 252, 41, 21, 68, 78, 110, 131, 249, 162};

.visible .entry _Z18MatConstructKernelPfS_PiS_S0_P6float2iii(
	.param .u64 .ptr .align 1 _Z18MatConstructKernelPfS_PiS_S0_P6float2iii_param_0,
	.param .u64 .ptr .align 1 _Z18MatConstructKernelPfS_PiS_S0_P6float2iii_param_1,
	.param .u64 .ptr .align 1 _Z18MatConstructKernelPfS_PiS_S0_P6float2iii_param_2,
	.param .u64 .ptr .align 1 _Z18MatConstructKernelPfS_PiS_S0_P6float2iii_param_3,
	.param .u64 .ptr .align 1 _Z18MatConstructKernelPfS_PiS_S0_P6float2iii_param_4,
	.param .u64 .ptr .align 1 _Z18MatConstructKernelPfS_PiS_S0_P6float2iii_param_5,
	.param .u32 _Z18MatConstructKernelPfS_PiS_S0_P6float2iii_param_6,
	.param .u32 _Z18MatConstructKernelPfS_PiS_S0_P6float2iii_param_7,
	.param .u32 _Z18MatConstructKernelPfS_PiS_S0_P6float2iii_param_8
)
{
	.local .align 4 .b8 	__local_depot0[28];
	.reg .b64 	%SP;
	.reg .b64 	%SPL;
	.reg .pred 	%p<50>;
	.reg .b32 	%r<307>;
	.reg .b32 	%f<134>;
	.reg .b64 	%rd<83>;
	.reg .b64 	%fd<9>;

	mov.u64 	%SPL, __local_depot0;
	ld.param.u64 	%rd11, [_Z18MatConstructKernelPfS_PiS_S0_P6float2iii_param_0];
	ld.param.u64 	%rd12, [_Z18MatConstructKernelPfS_PiS_S0_P6float2iii_param_1];
	ld.param.u64 	%rd13, [_Z18MatConstructKernelPfS_PiS_S0_P6float2iii_param_2];
	ld.param.u64 	%rd14, [_Z18MatConstructKernelPfS_PiS_S0_P6float2iii_param_3];
	ld.param.u64 	%rd15, [_Z18MatConstructKernelPfS_PiS_S0_P6float2iii_param_4];
	ld.param.u64 	%rd16, [_Z18MatConstructKernelPfS_PiS_S0_P6float2iii_param_5];
	ld.param.u32 	%r85, [_Z18MatConstructKernelPfS_PiS_S0_P6float2iii_param_6];
	ld.param.u32 	%r86, [_Z18MatConstructKernelPfS_PiS_S0_P6float2iii_param_7];
	ld.param.u32 	%r87, [_Z18MatConstructKernelPfS_PiS_S0_P6float2iii_param_8];
	cvta.to.global.u64 	%rd1, %rd16;
	add.u64 	%rd2, %SPL, 0;
	mov.u32 	%r88, %ctaid.x;
	mov.u32 	%r1, %ntid.x;
	mov.u32 	%r2, %tid.x;
	mad.lo.s32 	%r279, %r88, %r1, %r2;
	setp.ge.s32 	%p1, %r279, %r86;
	@%p1 bra 	$L__BB0_71;
	mul.lo.s32 	%r4, %r85, %r2;
	setp.lt.s32 	%p2, %r87, 1;
	mul.lo.s32 	%r5, %r85, %r85;
	mul.lo.s32 	%r6, %r5, %r2;
	mov.u32 	%r89, %nctaid.x;
	mul.lo.s32 	%r7, %r1, %r89;
	@%p2 bra 	$L__BB0_42;
	mov.f32 	%f50, 0f3F000000;
	cvt.sat.f32.f32 	%f51, %f50;
	mov.f32 	%f52, 0f4B400001;
	mov.f32 	%f53, 0f437C0000;
	fma.rm.f32 	%f54, %f51, %f53, %f52;
	mov.b32 	%r168, %f54;
	shl.b32 	%r169, %r168, 23;
	mov.b32 	%f55, %r169;
	add.f32 	%f56, %f54, 0fCB40007F;
	mov.f32 	%f57, 0f00000000;
	sub.f32 	%f58, %f57, %f56;
	add.f32 	%f59, %f58, 0f00000000;
	add.s32 	%r8, %r85, -1;
	and.b32  	%r9, %r85, 7;
	and.b32  	%r10, %r85, 3;
	add.s32 	%r11, %r10, -1;
	and.b32  	%r12, %r85, 2147483640;
	and.b32  	%r13, %r85, 1;
	ex2.approx.ftz.f32 	%f60, %f59;
	mul.f32 	%f1, %f60, %f55;
	neg.s32 	%r14, %r12;
	shl.b32 	%r15, %r85, 6;
	shl.b32 	%r16, %r85, 3;
	cvta.to.global.u64 	%rd3, %rd14;
	cvta.to.global.u64 	%rd4, %rd11;
	cvta.to.global.u64 	%rd5, %rd12;
	cvta.to.global.u64 	%rd6, %rd13;
	cvta.to.global.u64 	%rd7, %rd15;
	mul.wide.u32 	%rd78, %r85, 8;
$L__BB0_3:
	setp.lt.s32 	%p21, %r85, 1;
	mul.lo.s32 	%r170, %r279, 3;
	mul.wide.s32 	%rd40, %r170, 4;
	add.s64 	%rd41, %rd3, %rd40;
	ld.global.f32 	%f2, [%rd41];
	ld.global.f32 	%f3, [%rd41+4];
	ld.global.f32 	%f4, [%rd41+8];
	@%p21 bra 	$L__BB0_17;
	mov.b32 	%r280, 0;
$L__BB0_5:
	setp.lt.u32 	%p22, %r8, 7;
	mov.b32 	%r284, 0;
	@%p22 bra 	$L__BB0_8;
	add.s32 	%r173, %r6, %r280;
	shl.b32 	%r174, %r173, 3;
	mov.u32 	%r175, local_A;
	add.s32 	%r281, %r175, %r174;
	mov.u32 	%r282, %r14;
$L__BB0_7:
	.pragma "nounroll";
	mov.f32 	%f61, 0f00000000;
	st.shared.v2.f32 	[%r281], {%f61, %f61};
	add.s32 	%r176, %r281, %r16;
	st.shared.v2.f32 	[%r176], {%f61, %f61};
	add.s32 	%r177, %r176, %r16;
	st.shared.v2.f32 	[%r177], {%f61, %f61};
	add.s32 	%r178, %r177, %r16;
	st.shared.v2.f32 	[%r178], {%f61, %f61};
	add.s32 	%r179, %r178, %r16;
	st.shared.v2.f32 	[%r179], {%f61, %f61};
	add.s32 	%r180, %r179, %r16;
	st.shared.v2.f32 	[%r180], {%f61, %f61};
	add.s32 	%r181, %r180, %r16;
	st.shared.v2.f32 	[%r181], {%f61, %f61};
	add.s32 	%r182, %r181, %r16;
	st.shared.v2.f32 	[%r182], {%f61, %f61};
	add.s32 	%r282, %r282, 8;
	add.s32 	%r281, %r281, %r15;
	setp.ne.s32 	%p23, %r282, 0;
	mov.u32 	%r284, %r12;
	@%p23 bra 	$L__BB0_7;
$L__BB0_8:
	setp.eq.s32 	%p24, %r9, 0;
	@%p24 bra 	$L__BB0_16;
	add.s32 	%r183, %r9, -1;
	setp.lt.u32 	%p25, %r183, 3;
	@%p25 bra 	$L__BB0_11;
	add.s32 	%r184, %r284, %r4;
	mad.lo.s32 	%r185, %r184, %r85, %r280;
	shl.b32 	%r186, %r185, 3;
	mov.u32 	%r187, local_A;
	add.s32 	%r188, %r187, %r186;
	mov.f32 	%f62, 0f00000000;
	st.shared.v2.f32 	[%r188], {%f62, %f62};
	add.s32 	%r189, %r188, %r16;
	st.shared.v2.f32 	[%r189], {%f62, %f62};
	add.s32 	%r190, %r189, %r16;
	st.shared.v2.f32 	[%r190], {%f62, %f62};
	add.s32 	%r191, %r190, %r16;
	st.shared.v2.f32 	[%r191], {%f62, %f62};
	add.s32 	%r284, %r284, 4;
$L__BB0_11:
	setp.eq.s32 	%p26, %r10, 0;
	@%p26 bra 	$L__BB0_16;
	setp.eq.s32 	%p27, %r11, 0;
	@%p27 bra 	$L__BB0_14;
	add.s32 	%r192, %r284, %r4;
	mad.lo.s32 	%r193, %r192, %r85, %r280;
	shl.b32 	%r194, %r193, 3;
	mov.u32 	%r195, local_A;
	add.s32 	%r196, %r195, %r194;
	mov.f32 	%f63, 0f00000000;
	st.shared.v2.f32 	[%r196], {%f63, %f63};
	add.s32 	%r197, %r196, %r16;
	st.shared.v2.f32 	[%r197], {%f63, %f63};
	add.s32 	%r284, %r284, 2;
$L__BB0_14:
	setp.eq.s32 	%p28, %r13, 0;
	@%p28 bra 	$L__BB0_16;
	add.s32 	%r198, %r284, %r4;
	mad.lo.s32 	%r199, %r198, %r85, %r280;
	shl.b32 	%r200, %r199, 3;
	mov.u32 	%r201, local_A;
	add.s32 	%r202, %r201, %r200;
	mov.f32 	%f64, 0f00000000;
	st.shared.v2.f32 	[%r202], {%f64, %f64};
$L__BB0_16:
	add.s32 	%r280, %r280, 1;
	setp.eq.s32 	%p29, %r280, %r85;
	@%p29 bra 	$L__BB0_17;
	bra.uni 	$L__BB0_5;
$L__BB0_17:
	cvt.f64.f32 	%fd1, %f4;
	mul.f64 	%fd2, %fd1, 0d401921FB54442D18;
	cvt.rn.f32.f64 	%f13, %fd2;
	cvt.f64.f32 	%fd3, %f3;
	mul.f64 	%fd4, %fd3, 0d401921FB54442D18;
	cvt.rn.f32.f64 	%f14, %fd4;
	cvt.f64.f32 	%fd5, %f2;
	mul.f64 	%fd6, %fd5, 0d401921FB54442D18;
	cvt.rn.f32.f64 	%f15, %fd6;
	mov.b32 	%r286, 0;
$L__BB0_18:
	mul.wide.u32 	%rd42, %r286, 4;
	add.s64 	%rd43, %rd4, %rd42;
	ld.global.f32 	%f5, [%rd43];
	add.s64 	%rd44, %rd5, %rd42;
	ld.global.f32 	%f6, [%rd44];
	mul.lo.s32 	%r204, %r286, 3;
	mul.wide.u32 	%rd45, %r204, 4;
	add.s64 	%rd46, %rd6, %rd45;
	ld.global.u32 	%r205, [%rd46];
	cvt.rn.f32.s32 	%f65, %r205;
	ld.global.u32 	%r206, [%rd46+4];
	cvt.rn.f32.s32 	%f66, %r206;
	mul.f32 	%f67, %f14, %f66;
	fma.rn.f32 	%f68, %f15, %f65, %f67;
	ld.global.u32 	%r207, [%rd46+8];
	cvt.rn.f32.s32 	%f69, %r207;
	fma.rn.f32 	%f7, %f13, %f69, %f68;
	mul.f32 	%f70, %f7, 0f3F22F983;
	cvt.rni.s32.f32 	%r290, %f70;
	cvt.rn.f32.s32 	%f71, %r290;
	fma.rn.f32 	%f72, %f71, 0fBFC90FDA, %f7;
	fma.rn.f32 	%f73, %f71, 0fB3A22168, %f72;
	fma.rn.f32 	%f133, %f71, 0fA7C234C5, %f73;
	abs.f32 	%f9, %f7;
	setp.ltu.f32 	%p30, %f9, 0f47CE4780;
	@%p30 bra 	$L__BB0_26;
	setp.eq.f32 	%p31, %f9, 0f7F800000;
	@%p31 bra 	$L__BB0_25;
	mov.b32 	%r32, %f7;
	shl.b32 	%r209, %r32, 8;
	or.b32  	%r33, %r209, -2147483648;
	mov.b64 	%rd82, 0;
	mov.b32 	%r287, 0;
$L__BB0_21:
	.pragma "nounroll";
	mul.wide.u32 	%rd48, %r287, 4;
	mov.u64 	%rd49, __cudart_i2opi_f;
	add.s64 	%rd50, %rd49, %rd48;
	ld.global.nc.u32 	%r210, [%rd50];
	mad.wide.u32 	%rd51, %r210, %r33, %rd82;
	shr.u64 	%rd82, %rd51, 32;
	add.s64 	%rd52, %rd2, %rd48;
	st.local.u32 	[%rd52], %rd51;
	add.s32 	%r287, %r287, 1;
	setp.ne.s32 	%p32, %r287, 6;
	@%p32 bra 	$L__BB0_21;
	shr.u32 	%r211, %r32, 23;
	st.local.u32 	[%rd2+24], %rd82;
	and.b32  	%r36, %r211, 31;
	and.b32  	%r212, %r211, 224;
	add.s32 	%r213, %r212, -128;
	shr.u32 	%r214, %r213, 5;
	mul.wide.u32 	%rd53, %r214, 4;
	sub.s64 	%rd10, %rd2, %rd53;
	ld.local.u32 	%r288, [%rd10+24];
	ld.local.u32 	%r289, [%rd10+20];
	setp.eq.s32 	%p33, %r36, 0;
	@%p33 bra 	$L__BB0_24;
	shf.l.wrap.b32 	%r288, %r289, %r288, %r36;
	ld.local.u32 	%r215, [%rd10+16];
	shf.l.wrap.b32 	%r289, %r215, %r289, %r36;
$L__BB0_24:
	shr.u32 	%r216, %r288, 30;
	shf.l.wrap.b32 	%r217, %r289, %r288, 2;
	shl.b32 	%r218, %r289, 2;
	shr.u32 	%r219, %r217, 31;
	add.s32 	%r220, %r219, %r216;
	neg.s32 	%r221, %r220;
	setp.lt.s32 	%p34, %r32, 0;
	selp.b32 	%r290, %r221, %r220, %p34;
	xor.b32  	%r222, %r217, %r32;
	shr.s32 	%r223, %r217, 31;
	xor.b32  	%r224, %r223, %r217;
	xor.b32  	%r225, %r223, %r218;
	cvt.u64.u32 	%rd54, %r224;
	shl.b64 	%rd55, %rd54, 32;
	cvt.u64.u32 	%rd56, %r225;
	or.b64  	%rd57, %rd55, %rd56;
	cvt.rn.f64.s64 	%fd7, %rd57;
	mul.f64 	%fd8, %fd7, 0d3BF921FB54442D19;
	cvt.rn.f32.f64 	%f74, %fd8;
	neg.f32 	%f75, %f74;
	setp.lt.s32 	%p35, %r222, 0;
	selp.f32 	%f133, %f75, %f74, %p35;
	bra.uni 	$L__BB0_26;
$L__BB0_25:
	mov.f32 	%f76, 0f00000000;
	mul.rn.f32 	%f133, %f7, %f76;
	mov.b32 	%r290, 0;
$L__BB0_26:
	mul.f32 	%f77, %f133, %f133;
	fma.rn.f32 	%f78, %f77, 0f37CBAC00, 0fBAB607ED;
	fma.rn.f32 	%f79, %f78, %f77, 0f3D2AAABB;
	fma.rn.f32 	%f80, %f79, %f77, 0fBEFFFFFF;
	fma.rn.f32 	%f81, %f80, %f77, 0f3F800000;
	fma.rn.f32 	%f82, %f77, %f133, 0f00000000;
	fma.rn.f32 	%f83, %f77, 0fB94D4153, 0f3C0885E4;
	fma.rn.f32 	%f84, %f83, %f77, 0fBE2AAAA8;
	fma.rn.f32 	%f85, %f84, %f82, %f133;
	and.b32  	%r227, %r290, 1;
	setp.eq.b32 	%p36, %r227, 1;
	selp.f32 	%f86, %f81, %f85, %p36;
	selp.f32 	%f87, %f85, %f81, %p36;
	and.b32  	%r228, %r290, 2;
	setp.eq.s32 	%p37, %r228, 0;
	neg.f32 	%f88, %f86;
	selp.f32 	%f89, %f86, %f88, %p37;
	add.s32 	%r229, %r290, 1;
	and.b32  	%r230, %r229, 2;
	setp.eq.s32 	%p38, %r230, 0;
	neg.f32 	%f90, %f87;
	selp.f32 	%f91, %f87, %f90, %p38;
	mul.f32 	%f92, %f1, %f91;
	mul.f32 	%f93, %f1, %f89;
	mul.f32 	%f94, %f5, %f92;
	mul.f32 	%f95, %f6, %f93;
	sub.f32 	%f96, %f94, %f95;
	mul.f32 	%f97, %f6, %f92;
	fma.rn.f32 	%f98, %f5, %f93, %f97;
	shl.b32 	%r231, %r286, 1;
	mul.wide.u32 	%rd58, %r231, 4;
	add.s64 	%rd59, %rd7, %rd58;
	ld.global.u32 	%r232, [%rd59];
	ld.global.u32 	%r233, [%rd59+4];
	add.s32 	%r234, %r4, %r233;
	add.s32 	%r235, %r234, -1;
	mad.lo.s32 	%r236, %r235, %r85, %r232;
	shl.b32 	%r237, %r236, 3;
	mov.u32 	%r238, local_A;
	add.s32 	%r239, %r238, %r237;
	ld.shared.v2.f32 	{%f99, %f100}, [%r239+-8];
	add.f32 	%f101, %f99, %f96;
	add.f32 	%f102, %f100, %f98;
	st.shared.v2.f32 	[%r239+-8], {%f101, %f102};
	add.s32 	%r286, %r286, 1;
	setp.eq.s32 	%p39, %r286, %r87;
	@%p39 bra 	$L__BB0_40;
	bra.uni 	$L__BB0_18;
$L__BB0_27:
	setp.lt.u32 	%p41, %r8, 7;
	mov.b32 	%r294, 0;
	@%p41 bra 	$L__BB0_30;
	mov.b32 	%r292, 0;
$L__BB0_29:
	.pragma "nounroll";
	mad.lo.s32 	%r243, %r292, %r85, %r291;
	add.s32 	%r244, %r243, %r56;
	mul.wide.s32 	%rd60, %r244, 8;
	add.s64 	%rd61, %rd1, %rd60;
	add.s32 	%r245, %r243, %r6;
	shl.b32 	%r246, %r245, 3;
	add.s32 	%r248, %r238, %r246;
	ld.shared.v2.f32 	{%f103, %f104}, [%r248];
	st.global.v2.f32 	[%rd61], {%f103, %f104};
	mul.wide.u32 	%rd62, %r85, 8;
	add.s64 	%rd63, %rd61, %rd62;
	add.s32 	%r249, %r248, %r16;
	ld.shared.v2.f32 	{%f105, %f106}, [%r249];
	st.global.v2.f32 	[%rd63], {%f105, %f106};
	add.s64 	%rd64, %rd63, %rd62;
	add.s32 	%r250, %r249, %r16;
	ld.shared.v2.f32 	{%f107, %f108}, [%r250];
	st.global.v2.f32 	[%rd64], {%f107, %f108};
	add.s64 	%rd65, %rd64, %rd62;
	add.s32 	%r251, %r250, %r16;
	ld.shared.v2.f32 	{%f109, %f110}, [%r251];
	st.global.v2.f32 	[%rd65], {%f109, %f110};
	add.s64 	%rd66, %rd65, %rd62;
	add.s32 	%r252, %r251, %r16;
	ld.shared.v2.f32 	{%f111, %f112}, [%r252];
	st.global.v2.f32 	[%rd66], {%f111, %f112};
	add.s64 	%rd67, %rd66, %rd62;
	add.s32 	%r253, %r252, %r16;
	ld.shared.v2.f32 	{%f113, %f114}, [%r253];
	st.global.v2.f32 	[%rd67], {%f113, %f114};
	add.s64 	%rd68, %rd67, %rd62;
	add.s32 	%r254, %r253, %r16;
	ld.shared.v2.f32 	{%f115, %f116}, [%r254];
	st.global.v2.f32 	[%rd68], {%f115, %f116};
	add.s64 	%rd69, %rd68, %rd62;
	add.s32 	%r255, %r254, %r16;
	ld.shared.v2.f32 	{%f117, %f118}, [%r255];
	st.global.v2.f32 	[%rd69], {%f117, %f118};
	add.s32 	%r292, %r292, 8;
	setp.ne.s32 	%p42, %r292, %r12;
	mov.u32 	%r294, %r12;
	@%p42 bra 	$L__BB0_29;
$L__BB0_30:
	setp.eq.s32 	%p43, %r9, 0;
	@%p43 bra 	$L__BB0_38;
	add.s32 	%r256, %r9, -1;
	setp.lt.u32 	%p44, %r256, 3;
	@%p44 bra 	$L__BB0_33;
	mad.lo.s32 	%r257, %r294, %r85, %r291;
	add.s32 	%r258, %r257, %r56;
	mul.wide.s32 	%rd70, %r258, 8;
	add.s64 	%rd71, %rd1, %rd70;
	add.s32 	%r259, %r257, %r6;
	shl.b32 	%r260, %r259, 3;
	add.s32 	%r262, %r238, %r260;
	ld.shared.v2.f32 	{%f119, %f120}, [%r262];
	st.global.v2.f32 	[%rd71], {%f119, %f120};
	mul.wide.u32 	%rd72, %r85, 8;
	add.s64 	%rd73, %rd71, %rd72;
	add.s32 	%r263, %r262, %r16;
	ld.shared.v2.f32 	{%f121, %f122}, [%r263];
	st.global.v2.f32 	[%rd73], {%f121, %f122};
	add.s64 	%rd74, %rd73, %rd72;
	add.s32 	%r264, %r263, %r16;
	ld.shared.v2.f32 	{%f123, %f124}, [%r264];
	st.global.v2.f32 	[%rd74], {%f123, %f124};
	add.s64 	%rd75, %rd74, %rd72;
	add.s32 	%r265, %r264, %r16;
	ld.shared.v2.f32 	{%f125, %f126}, [%r265];
	st.global.v2.f32 	[%rd75], {%f125, %f126};
	add.s32 	%r294, %r294, 4;
$L__BB0_33:
	setp.eq.s32 	%p45, %r10, 0;
	@%p45 bra 	$L__BB0_38;
	setp.eq.s32 	%p46, %r11, 0;
	@%p46 bra 	$L__BB0_36;
	mad.lo.s32 	%r266, %r294, %r85, %r291;
	add.s32 	%r267, %r266, %r56;
	mul.wide.s32 	%rd76, %r267, 8;
	add.s64 	%rd77, %rd1, %rd76;
	add.s32 	%r268, %r266, %r6;
	shl.b32 	%r269, %r268, 3;
	add.s32 	%r271, %r238, %r269;
	ld.shared.v2.f32 	{%f127, %f128}, [%r271];
	st.global.v2.f32 	[%rd77], {%f127, %f128};
	add.s64 	%rd79, %rd77, %rd78;
	add.s32 	%r272, %r271, %r16;
	ld.shared.v2.f32 	{%f129, %f130}, [%r272];
	st.global.v2.f32 	[%rd79], {%f129, %f130};
	add.s32 	%r294, %r294, 2;
$L__BB0_36:
	setp.eq.s32 	%p47, %r13, 0;
	@%p47 bra 	$L__BB0_38;
	mad.lo.s32 	%r273, %r294, %r85, %r291;
	add.s32 	%r274, %r273, %r56;
	mul.wide.s32 	%rd80, %r274, 8;
	add.s64 	%rd81, %rd1, %rd80;
	add.s32 	%r275, %r273, %r6;
	shl.b32 	%r276, %r275, 3;
	add.s32 	%r278, %r238, %r276;
	ld.shared.v2.f32 	{%f131, %f132}, [%r278];
	st.global.v2.f32 	[%rd81], {%f131, %f132};
$L__BB0_38:
	add.s32 	%r291, %r291, 1;
	setp.ne.s32 	%p48, %r291, %r85;
	@%p48 bra 	$L__BB0_27;
$L__BB0_39:
	add.s32 	%r279, %r279, %r7;
	setp.lt.s32 	%p49, %r279, %r86;
	@%p49 bra 	$L__BB0_3;
	bra.uni 	$L__BB0_71;
$L__BB0_40:
	setp.gt.s32 	%p40, %r85, 0;
	@%p40 bra 	$L__BB0_41;
	bra.uni 	$L__BB0_39;
$L__BB0_41:
	mul.lo.s32 	%r56, %r279, %r5;
	mov.b32 	%r291, 0;
	bra.uni 	$L__BB0_27;
$L__BB0_42:
	setp.lt.s32 	%p3, %r85, 1;
	@%p3 bra 	$L__BB0_71;
	add.s32 	%r57, %r85, -1;
	and.b32  	%r58, %r85, 7;
	add.s32 	%r59, %r58, -1;
	and.b32  	%r60, %r85, 3;
	add.s32 	%r61, %r60, -1;
	and.b32  	%r62, %r85, 2147483640;
	and.b32  	%r63, %r85, 1;
	mul.wide.u32 	%rd36, %r85, 8;
$L__BB0_44:
	mov.b32 	%r297, 0;
$L__BB0_45:
	setp.lt.u32 	%p4, %r57, 7;
	mov.b32 	%r300, 0;
	@%p4 bra 	$L__BB0_48;
	mov.b32 	%r298, 0;
$L__BB0_47:
	.pragma "nounroll";
	add.s32 	%r93, %r298, %r4;
	mad.lo.s32 	%r94, %r93, %r85, %r297;
	shl.b32 	%r95, %r94, 3;
	mov.u32 	%r96, local_A;
	add.s32 	%r97, %r96, %r95;
	mov.f32 	%f16, 0f00000000;
	st.shared.v2.f32 	[%r97], {%f16, %f16};
	shl.b32 	%r98, %r85, 3;
	add.s32 	%r99, %r97, %r98;
	st.shared.v2.f32 	[%r99], {%f16, %f16};
	add.s32 	%r100, %r99, %r98;
	st.shared.v2.f32 	[%r100], {%f16, %f16};
	add.s32 	%r101, %r100, %r98;
	st.shared.v2.f32 	[%r101], {%f16, %f16};
	add.s32 	%r102, %r101, %r98;
	st.shared.v2.f32 	[%r102], {%f16, %f16};
	add.s32 	%r103, %r102, %r98;
	st.shared.v2.f32 	[%r103], {%f16, %f16};
	add.s32 	%r104, %r103, %r98;
	st.shared.v2.f32 	[%r104], {%f16, %f16};
	add.s32 	%r105, %r104, %r98;
	st.shared.v2.f32 	[%r105], {%f16, %f16};
	add.s32 	%r298, %r298, 8;
	setp.ne.s32 	%p5, %r298, %r62;
	mov.u32 	%r300, %r62;
	@%p5 bra 	$L__BB0_47;
$L__BB0_48:
	setp.eq.s32 	%p6, %r58, 0;
	@%p6 bra 	$L__BB0_56;
	setp.lt.u32 	%p7, %r59, 3;
	@%p7 bra 	$L__BB0_51;
	add.s32 	%r106, %r300, %r4;
	mad.lo.s32 	%r107, %r106, %r85, %r297;
	shl.b32 	%r108, %r107, 3;
	mov.u32 	%r109, local_A;
	add.s32 	%r110, %r109, %r108;
	mov.f32 	%f17, 0f00000000;
	st.shared.v2.f32 	[%r110], {%f17, %f17};
	shl.b32 	%r111, %r85, 3;
	add.s32 	%r112, %r110, %r111;
	st.shared.v2.f32 	[%r112], {%f17, %f17};
	add.s32 	%r113, %r112, %r111;
	st.shared.v2.f32 	[%r113], {%f17, %f17};
	add.s32 	%r114, %r113, %r111;
	st.shared.v2.f32 	[%r114], {%f17, %f17};
	add.s32 	%r300, %r300, 4;
$L__BB0_51:
	setp.eq.s32 	%p8, %r60, 0;
	@%p8 bra 	$L__BB0_56;
	setp.eq.s32 	%p9, %r61, 0;
	@%p9 bra 	$L__BB0_54;
	add.s32 	%r115, %r300, %r4;
	mad.lo.s32 	%r116, %r115, %r85, %r297;
	shl.b32 	%r117, %r116, 3;
	mov.u32 	%r118, local_A;
	add.s32 	%r119, %r118, %r117;
	mov.f32 	%f18, 0f00000000;
	st.shared.v2.f32 	[%r119], {%f18, %f18};
	shl.b32 	%r120, %r85, 3;
	add.s32 	%r121, %r119, %r120;
	st.shared.v2.f32 	[%r121], {%f18, %f18};
	add.s32 	%r300, %r300, 2;
$L__BB0_54:
	setp.eq.s32 	%p10, %r63, 0;
	@%p10 bra 	$L__BB0_56;
	add.s32 	%r122, %r300, %r4;
	mad.lo.s32 	%r123, %r122, %r85, %r297;
	shl.b32 	%r124, %r123, 3;
	mov.u32 	%r125, local_A;
	add.s32 	%r126, %r125, %r124;
	mov.f32 	%f19, 0f00000000;
	st.shared.v2.f32 	[%r126], {%f19, %f19};
$L__BB0_56:
	add.s32 	%r297, %r297, 1;
	setp.eq.s32 	%p11, %r297, %r85;
	@%p11 bra 	$L__BB0_57;
	bra.uni 	$L__BB0_45;
$L__BB0_57:
	mul.lo.s32 	%r84, %r279, %r5;
	mov.b32 	%r302, 0;
$L__BB0_58:
	setp.lt.u32 	%p12, %r57, 7;
	mov.b32 	%r305, 0;
	@%p12 bra 	$L__BB0_61;
	mov.b32 	%r303, 0;
$L__BB0_60:
	.pragma "nounroll";
	mad.lo.s32 	%r130, %r303, %r85, %r302;
	add.s32 	%r131, %r130, %r84;
	mul.wide.s32 	%rd18, %r131, 8;
	add.s64 	%rd19, %rd1, %rd18;
	add.s32 	%r132, %r130, %r6;
	shl.b32 	%r133, %r132, 3;
	mov.u32 	%r134, local_A;
	add.s32 	%r135, %r134, %r133;
	ld.shared.v2.f32 	{%f20, %f21}, [%r135];
	st.global.v2.f32 	[%rd19], {%f20, %f21};
	add.s64 	%rd21, %rd19, %rd36;
	shl.b32 	%r136, %r85, 3;
	add.s32 	%r137, %r135, %r136;
	ld.shared.v2.f32 	{%f22, %f23}, [%r137];
	st.global.v2.f32 	[%rd21], {%f22, %f23};
	add.s64 	%rd22, %rd21, %rd36;
	add.s32 	%r138, %r137, %r136;
	ld.shared.v2.f32 	{%f24, %f25}, [%r138];
	st.global.v2.f32 	[%rd22], {%f24, %f25};
	add.s64 	%rd23, %rd22, %rd36;
	add.s32 	%r139, %r138, %r136;
	ld.shared.v2.f32 	{%f26, %f27}, [%r139];
	st.global.v2.f32 	[%rd23], {%f26, %f27};
	add.s64 	%rd24, %rd23, %rd36;
	add.s32 	%r140, %r139, %r136;
	ld.shared.v2.f32 	{%f28, %f29}, [%r140];
	st.global.v2.f32 	[%rd24], {%f28, %f29};
	add.s64 	%rd25, %rd24, %rd36;
	add.s32 	%r141, %r140, %r136;
	ld.shared.v2.f32 	{%f30, %f31}, [%r141];
	st.global.v2.f32 	[%rd25], {%f30, %f31};
	add.s64 	%rd26, %rd25, %rd36;
	add.s32 	%r142, %r141, %r136;
	ld.shared.v2.f32 	{%f32, %f33}, [%r142];
	st.global.v2.f32 	[%rd26], {%f32, %f33};
	add.s64 	%rd27, %rd26, %rd36;
	add.s32 	%r143, %r142, %r136;
	ld.shared.v2.f32 	{%f34, %f35}, [%r143];
	st.global.v2.f32 	[%rd27], {%f34, %f35};
	add.s32 	%r303, %r303, 8;
	setp.ne.s32 	%p13, %r303, %r62;
	mov.u32 	%r305, %r62;
	@%p13 bra 	$L__BB0_60;
$L__BB0_61:
	setp.eq.s32 	%p14, %r58, 0;
	@%p14 bra 	$L__BB0_69;
	setp.lt.u32 	%p15, %r59, 3;
	@%p15 bra 	$L__BB0_64;
	mad.lo.s32 	%r144, %r305, %r85, %r302;
	add.s32 	%r145, %r144, %r84;
	mul.wide.s32 	%rd28, %r145, 8;
	add.s64 	%rd29, %rd1, %rd28;
	add.s32 	%r146, %r144, %r6;
	shl.b32 	%r147, %r146, 3;
	mov.u32 	%r148, local_A;
	add.s32 	%r149, %r148, %r147;
	ld.shared.v2.f32 	{%f36, %f37}, [%r149];
	st.global.v2.f32 	[%rd29], {%f36, %f37};
	add.s64 	%rd31, %rd29, %rd36;
	shl.b32 	%r150, %r85, 3;
	add.s32 	%r151, %r149, %r150;
	ld.shared.v2.f32 	{%f38, %f39}, [%r151];
	st.global.v2.f32 	[%rd31], {%f38, %f39};
	add.s64 	%rd32, %rd31, %rd36;
	add.s32 	%r152, %r151, %r150;
	ld.shared.v2.f32 	{%f40, %f41}, [%r152];
	st.global.v2.f32 	[%rd32], {%f40, %f41};
	add.s64 	%rd33, %rd32, %rd36;
	add.s32 	%r153, %r152, %r150;
	ld.shared.v2.f32 	{%f42, %f43}, [%r153];
	st.global.v2.f32 	[%rd33], {%f42, %f43};
	add.s32 	%r305, %r305, 4;
$L__BB0_64:
	setp.eq.s32 	%p16, %r60, 0;
	@%p16 bra 	$L__BB0_69;
	setp.eq.s32 	%p17, %r61, 0;
	@%p17 bra 	$L__BB0_67;
	mad.lo.s32 	%r154, %r305, %r85, %r302;
	add.s32 	%r155, %r154, %r84;
	mul.wide.s32 	%rd34, %r155, 8;
	add.s64 	%rd35, %rd1, %rd34;
	add.s32 	%r156, %r154, %r6;
	shl.b32 	%r157, %r156, 3;
	mov.u32 	%r158, local_A;
	add.s32 	%r159, %r158, %r157;
	ld.shared.v2.f32 	{%f44, %f45}, [%r159];
	st.global.v2.f32 	[%rd35], {%f44, %f45};
	add.s64 	%rd37, %rd35, %rd36;
	shl.b32 	%r160, %r85, 3;
	add.s32 	%r161, %r159, %r160;
	ld.shared.v2.f32 	{%f46, %f47}, [%r161];
	st.global.v2.f32 	[%rd37], {%f46, %f47};
	add.s32 	%r305, %r305, 2;
$L__BB0_67:
	setp.eq.s32 	%p18, %r63, 0;
	@%p18 bra 	$L__BB0_69;
	mad.lo.s32 	%r162, %r305, %r85, %r302;
	add.s32 	%r163, %r162, %r84;
	mul.wide.s32 	%rd38, %r163, 8;
	add.s64 	%rd39, %rd1, %rd38;
	add.s32 	%r164, %r162, %r6;
	shl.b32 	%r165, %r164, 3;
	mov.u32 	%r166, local_A;
	add.s32 	%r167, %r166, %r165;
	ld.shared.v2.f32 	{%f48, %f49}, [%r167];
	st.global.v2.f32 	[%rd39], {%f48, %f49};
$L__BB0_69:
	add.s32 	%r302, %r302, 1;
	setp.ne.s32 	%p19, %r302, %r85;
	@%p19 bra 	$L__BB0_58;
	add.s32 	%r279, %r279, %r7;
	setp.lt.s32 	%p20, %r279, %r86;
	@%p20 bra 	$L__BB0_44;
$L__BB0_71:
	ret;

}


// ===== COMPILED SASS (sm_100) =====

	.target	sm_100

	.elftype	@"ET_EXEC"


//--------------------- .note.nv.tkinfo           --------------------------
	.section	.note.nv.tkinfo,"",@"SHT_NOTE"
	.sectionflags	@"SHF_NOTE_NV_TKINFO"
	.tkinfo
        /*0018*/ 	.word	0x00000002
        /*0030*/ 	.string	""
        /*0030*/ 	.string	"ptxas"
        /*0030*/ 	.string	"Cuda compilation tools, release 13.0, V13.0.88"
        /*0030*/ 	.string	"Build cuda_13.0.r13.0/compiler.36424714_0"
        /*0030*/ 	.string	"-arch sm_100 -m 64 "



//--------------------- .note.nv.cuinfo           --------------------------
	.section	.note.nv.cuinfo,"",@"SHT_NOTE"
	.sectionflags	@"SHF_NOTE_NV_CUINFO"
        /*0018*/ 	.short	0x0002
        /*001a*/ 	.short	0x0064
        /*001c*/ 	.short	0x0082
	.zero		2


//--------------------- .nv.info                  --------------------------
	.section	.nv.info,"",@"SHT_CUDA_INFO"
	.align	4


	//----- nvinfo : EIATTR_REGCOUNT
	.align		4
        /*0000*/ 	.byte	0x04, 0x2f
        /*0002*/ 	.short	(.L_2 - .L_1)
	.align		4
.L_1:
        /*0004*/ 	.word	index@(_Z18MatConstructKernelPfS_PiS_S0_P6float2iii)
        /*0008*/ 	.word	0x00000020


	//----- nvinfo : EIATTR_FRAME_SIZE
	.align		4
.L_2:
        /*000c*/ 	.byte	0x04, 0x11
        /*000e*/ 	.short	(.L_4 - .L_3)
	.align		4
.L_3:
        /*0010*/ 	.word	index@(_Z18MatConstructKernelPfS_PiS_S0_P6float2iii)
        /*0014*/ 	.word	0x00000020


	//----- nvinfo : EIATTR_MIN_STACK_SIZE
	.align		4
.L_4:
        /*0018*/ 	.byte	0x04, 0x12
        /*001a*/ 	.short	(.L_6 - .L_5)
	.align		4
.L_5:
        /*001c*/ 	.word	index@(_Z18MatConstructKernelPfS_PiS_S0_P6float2iii)
        /*0020*/ 	.word	0x00000020
.L_6:


//--------------------- .nv.compat                --------------------------
	.section	.nv.compat,"",@"SHT_CUDA_COMPAT_INFO"
	.align	4
        /*0000*/ 	.byte	0x02, 0x09, 0x00, 0x00, 0x02, 0x02, 0x01, 0x00, 0x02, 0x05, 0x05, 0x00, 0x03, 0x07, 0x01, 0x01
        /*0010*/ 	.byte	0x02, 0x03, 0x00, 0x00, 0x02, 0x06, 0x01, 0x00, 0x04, 0x0b, 0x08, 0x00, 0x01, 0x00, 0x00, 0x00
        /*0020*/ 	.byte	0x00, 0x00, 0x00, 0x00


//--------------------- .nv.info._Z18MatConstructKernelPfS_PiS_S0_P6float2iii --------------------------
	.section	.nv.info._Z18MatConstructKernelPfS_PiS_S0_P6float2iii,"",@"SHT_CUDA_INFO"
	.sectionflags	@""
	.align	4


	//----- nvinfo : EIATTR_CUDA_API_VERSION
	.align		4
        /*0000*/ 	.byte	0x04, 0x37
        /*0002*/ 	.short	(.L_8 - .L_7)
.L_7:
        /*0004*/ 	.word	0x00000082


	//----- nvinfo : EIATTR_KPARAM_INFO
	.align		4
.L_8:
        /*0008*/ 	.byte	0x04, 0x17
        /*000a*/ 	.short	(.L_10 - .L_9)
.L_9:
        /*000c*/ 	.word	0x00000000
        /*0010*/ 	.short	0x0008
        /*0012*/ 	.short	0x0038
        /*0014*/ 	.byte	0x00, 0xf0, 0x11, 0x00


	//----- nvinfo : EIATTR_KPARAM_INFO
	.align		4
.L_10:
        /*0018*/ 	.byte	0x04, 0x17
        /*001a*/ 	.short	(.L_12 - .L_11)
.L_11:
        /*001c*/ 	.word	0x00000000
        /*0020*/ 	.short	0x0007
        /*0022*/ 	.short	0x0034
        /*0024*/ 	.byte	0x00, 0xf0, 0x11, 0x00


	//----- nvinfo : EIATTR_KPARAM_INFO
	.align		4
.L_12:
        /*0028*/ 	.byte	0x04, 0x17
        /*002a*/ 	.short	(.L_14 - .L_13)
.L_13:
        /*002c*/ 	.word	0x00000000
        /*0030*/ 	.short	0x0006
        /*0032*/ 	.short	0x0030
        /*0034*/ 	.byte	0x00, 0xf0, 0x11, 0x00


	//----- nvinfo : EIATTR_KPARAM_INFO
	.align		4
.L_14:
        /*0038*/ 	.byte	0x04, 0x17
        /*003a*/ 	.short	(.L_16 - .L_15)
.L_15:
        /*003c*/ 	.word	0x00000000
        /*0040*/ 	.short	0x0005
        /*0042*/ 	.short	0x0028
        /*0044*/ 	.byte	0x00, 0xf5, 0x21, 0x00


	//----- nvinfo : EIATTR_KPARAM_INFO
	.align		4
.L_16:
        /*0048*/ 	.byte	0x04, 0x17
        /*004a*/ 	.short	(.L_18 - .L_17)
.L_17:
        /*004c*/ 	.word	0x00000000
        /*0050*/ 	.short	0x0004
        /*0052*/ 	.short	0x0020
        /*0054*/ 	.byte	0x00, 0xf5, 0x21, 0x00


	//----- nvinfo : EIATTR_KPARAM_INFO
	.align		4
.L_18:
        /*0058*/ 	.byte	0x04, 0x17
        /*005a*/ 	.short	(.L_20 - .L_19)
.L_19:
        /*005c*/ 	.word	0x00000000
        /*0060*/ 	.short	0x0003
        /*0062*/ 	.short	0x0018
        /*0064*/ 	.byte	0x00, 0xf5, 0x21, 0x00


	//----- nvinfo : EIATTR_KPARAM_INFO
	.align		4
.L_20:
        /*0068*/ 	.byte	0x04, 0x17
        /*006a*/ 	.short	(.L_22 - .L_21)
.L_21:
        /*006c*/ 	.word	0x00000000
        /*0070*/ 	.short	0x0002
        /*0072*/ 	.short	0x0010
        /*0074*/ 	.byte	0x00, 0xf5, 0x21, 0x00


	//----- nvinfo : EIATTR_KPARAM_INFO
	.align		4
.L_22:
        /*0078*/ 	.byte	0x04, 0x17
        /*007a*/ 	.short	(.L_24 - .L_23)
.L_23:
        /*007c*/ 	.word	0x00000000
        /*0080*/ 	.short	0x0001
        /*0082*/ 	.short	0x0008
        /*0084*/ 	.byte	0x00, 0xf5, 0x21, 0x00


	//----- nvinfo : EIATTR_KPARAM_INFO
	.align		4
.L_24:
        /*0088*/ 	.byte	0x04, 0x17
        /*008a*/ 	.short	(.L_26 - .L_25)
.L_25:
        /*008c*/ 	.word	0x00000000
        /*0090*/ 	.short	0x0000
        /*0092*/ 	.short	0x0000
        /*0094*/ 	.byte	0x00, 0xf5, 0x21, 0x00


	//----- nvinfo : EIATTR_SPARSE_MMA_MASK
	.align		4
.L_26:
        /*0098*/ 	.byte	0x03, 0x50
        /*009a*/ 	.short	0x0000


	//----- nvinfo : EIATTR_MAXREG_COUNT
	.align		4
        /*009c*/ 	.byte	0x03, 0x1b
        /*009e*/ 	.short	0x00ff


	//----- nvinfo : EIATTR_MERCURY_ISA_VERSION
	.align		4
        /*00a0*/ 	.byte	0x03, 0x5f
        /*00a2*/ 	.short	0x0101


	//----- nvinfo : EIATTR_VRC_CTA_INIT_COUNT
	.align		4
        /*00a4*/ 	.byte	0x02, 0x4a
	.zero		1
	.zero		1


	//----- nvinfo : EIATTR_EXIT_INSTR_OFFSETS
	.align		4
        /*00a8*/ 	.byte	0x04, 0x1c
        /*00aa*/ 	.short	(.L_28 - .L_27)


	//   ....[0]....
.L_27:
        /*00ac*/ 	.word	0x00000080


	//   ....[1]....
        /*00b0*/ 	.word	0x00001770


	//   ....[2]....
        /*00b4*/ 	.word	0x00001790


	//   ....[3]....
        /*00b8*/ 	.word	0x00002490


	//----- nvinfo : EIATTR_CRS_STACK_SIZE
	.align		4
.L_28:
        /*00bc*/ 	.byte	0x04, 0x1e
        /*00be*/ 	.short	(.L_30 - .L_29)
.L_29:
        /*00c0*/ 	.word	0x00000000


	//----- nvinfo : EIATTR_CBANK_PARAM_SIZE
	.align		4
.L_30:
        /*00c4*/ 	.byte	0x03, 0x19
        /*00c6*/ 	.short	0x003c


	//----- nvinfo : EIATTR_PARAM_CBANK
	.align		4
        /*00c8*/ 	.byte	0x04, 0x0a
        /*00ca*/ 	.short	(.L_32 - .L_31)
	.align		4
.L_31:
        /*00cc*/ 	.word	index@(.nv.constant0._Z18MatConstructKernelPfS_PiS_S0_P6float2iii)
        /*00d0*/ 	.short	0x0380
        /*00d2*/ 	.short	0x003c


	//----- nvinfo : EIATTR_SW_WAR
	.align		4
.L_32:
        /*00d4*/ 	.byte	0x04, 0x36
        /*00d6*/ 	.short	(.L_34 - .L_33)
.L_33:
        /*00d8*/ 	.word	0x00000008
.L_34:


//--------------------- .nv.callgraph             --------------------------
	.section	.nv.callgraph,"",@"SHT_CUDA_CALLGRAPH"
	.align	4
	.sectionentsize	8
	.align		4
        /*0000*/ 	.word	0x00000000
	.align		4
        /*0004*/ 	.word	0xffffffff
	.align		4
        /*0008*/ 	.word	0x00000000
	.align		4
        /*000c*/ 	.word	0xfffffffe
	.align		4
        /*0010*/ 	.word	0x00000000
	.align		4
        /*0014*/ 	.word	0xfffffffd
	.align		4
        /*0018*/ 	.word	0x00000000
	.align		4
        /*001c*/ 	.word	0xfffffffc


//--------------------- .nv.constant4             --------------------------
	.section	.nv.constant4,"a",@progbits
	.align	8
	.align		8
.nv.constant4:
        /*0000*/ 	.dword	__cudart_i2opi_f


//--------------------- .text._Z18MatConstructKernelPfS_PiS_S0_P6float2iii --------------------------
	.section	.text._Z18MatConstructKernelPfS_PiS_S0_P6float2iii,"ax",@progbits
	.align	128
        .global         _Z18MatConstructKernelPfS_PiS_S0_P6float2iii
        .type           _Z18MatConstructKernelPfS_PiS_S0_P6float2iii,@function
        .size           _Z18MatConstructKernelPfS_PiS_S0_P6float2iii,(.L_x_35 - _Z18MatConstructKernelPfS_PiS_S0_P6float2iii)
        .other          _Z18MatConstructKernelPfS_PiS_S0_P6float2iii,@"STO_CUDA_ENTRY STV_DEFAULT"
_Z18MatConstructKernelPfS_PiS_S0_P6float2iii:
.text._Z18MatConstructKernelPfS_PiS_S0_P6float2iii:
[----:B------:R-:W0:Y:S01]  /*0000*/  LDC R1, c[0x0][0x37c] ;  /* 0x0000df00ff017b82 */ /* 0x000e220000000800 */
[----:B------:R-:W1:Y:S07]  /*0010*/  S2R R0, SR_TID.X ;  /* 0x0000000000007919 */ /* 0x000e6e0000002100 */
[----:B------:R-:W1:Y:S01]  /*0020*/  S2UR UR4, SR_CTAID.X ;  /* 0x00000000000479c3 */ /* 0x000e620000002500 */
[----:B------:R-:W2:Y:S01]  /*0030*/  LDCU UR5, c[0x0][0x3b4] ;  /* 0x00007680ff0577ac */ /* 0x000ea20008000800 */
[----:B0-----:R-:W-:-:S06]  /*0040*/  IADD3 R1, PT, PT, R1, -0x20, RZ ;  /* 0xffffffe001017810 */ /* 0x001fcc0007ffe0ff */
[----:B------:R-:W1:Y:S02]  /*0050*/  LDC R3, c[0x0][0x360] ;  /* 0x0000d800ff037b82 */ /* 0x000e640000000800 */
[----:B-1----:R-:W-:-:S05]  /*0060*/  IMAD R24, R3, UR4, R0 ;  /* 0x0000000403187c24 */ /* 0x002fca000f8e0200 */
[----:B--2---:R-:W-:-:S13]  /*0070*/  ISETP.GE.AND P0, PT, R24, UR5, PT ;  /* 0x0000000518007c0c */ /* 0x004fda000bf06270 */
[----:B------:R-:W-:Y:S05]  /*0080*/  @P0 EXIT ;  /* 0x000000000000094d */ /* 0x000fea0003800000 */
[----:B------:R-:W0:Y:S01]  /*0090*/  LDCU UR5, c[0x0][0x3b8] ;  /* 0x00007700ff0577ac */ /* 0x000e220008000800 */
[----:B------:R-:W1:Y:S01]  /*00a0*/  LDC R9, c[0x0][0x3b0] ;  /* 0x0000ec00ff097b82 */ /* 0x000e620000000800 */
[----:B------:R-:W2:Y:S01]  /*00b0*/  LDCU UR4, c[0x0][0x370] ;  /* 0x00006e00ff0477ac */ /* 0x000ea20008000800 */
[----:B------:R-:W3:Y:S01]  /*00c0*/  LDCU.64 UR6, c[0x0][0x358] ;  /* 0x00006b00ff0677ac */ /* 0x000ee20008000a00 */
[----:B0-----:R-:W-:Y:S01]  /*00d0*/  UISETP.GE.AND UP0, UPT, UR5, 0x1, UPT ;  /* 0x000000010500788c */ /* 0x001fe2000bf06270 */
[----:B--2---:R-:W-:Y:S02]  /*00e0*/  IMAD R2, R3, UR4, RZ ;  /* 0x0000000403027c24 */ /* 0x004fe4000f8e02ff */
[C---:B-1----:R-:W-:Y:S02]  /*00f0*/  IMAD R25, R9.reuse, R9, RZ ;  /* 0x0000000909197224 */ /* 0x042fe400078e02ff */
[----:B------:R-:W-:Y:S02]  /*0100*/  VIADD R3, R9, 0xffffffff ;  /* 0xffffffff09037836 */ /* 0x000fe40000000000 */
[----:B------:R-:W-:-:S02]  /*0110*/  IMAD R4, R25, R0, RZ ;  /* 0x0000000019047224 */ /* 0x000fc400078e02ff */
[----:B---3--:R-:W-:Y:S05]  /*0120*/  BRA.U !UP0, `(.L_x_0) ;  /* 0x0000001508947547 */ /* 0x008fea000b800000 */
[----:B------:R-:W-:Y:S02]  /*0130*/  HFMA2 R5, -RZ, RZ, 1.75, 0 ;  /* 0x3f000000ff057431 */ /* 0x000fe400000001ff */
[----:B------:R-:W-:Y:S01]  /*0140*/  IMAD.MOV.U32 R6, RZ, RZ, 0x437c0000 ;  /* 0x437c0000ff067424 */ /* 0x000fe200078e00ff */
[----:B------:R-:W-:-:S04]  /*0150*/  LOP3.LUT R8, R9, 0x7ffffff8, RZ, 0xc0, !PT ;  /* 0x7ffffff809087812 */ /* 0x000fc800078ec0ff */
[----:B------:R-:W-:Y:S01]  /*0160*/  IADD3 R11, PT, PT, -R8, RZ, RZ ;  /* 0x000000ff080b7210 */ /* 0x000fe20007ffe1ff */
[----:B------:R-:W-:-:S04]  /*0170*/  FFMA.RM R5, R5, R6, 12582913 ;  /* 0x4b40000105057423 */ /* 0x000fc80000004006 */
[C---:B------:R-:W-:Y:S01]  /*0180*/  FADD R6, R5.reuse, -12583039 ;  /* 0xcb40007f05067421 */ /* 0x040fe20000000000 */
[----:B------:R-:W-:Y:S02]  /*0190*/  SHF.L.U32 R7, R5, 0x17, RZ ;  /* 0x0000001705077819 */ /* 0x000fe400000006ff */
[----:B------:R-:W-:Y:S01]  /*01a0*/  LOP3.LUT R5, R9, 0x7, RZ, 0xc0, !PT ;  /* 0x0000000709057812 */ /* 0x000fe200078ec0ff */
[----:B------:R-:W-:-:S04]  /*01b0*/  FADD R6, RZ, -R6 ;  /* 0x80000006ff067221 */ /* 0x000fc80000000000 */
[----:B------:R-:W-:Y:S01]  /*01c0*/  FADD R12, RZ, R6 ;  /* 0x00000006ff0c7221 */ /* 0x000fe20000000000 */
[C---:B------:R-:W-:Y:S02]  /*01d0*/  LOP3.LUT R6, R9.reuse, 0x3, RZ, 0xc0, !PT ;  /* 0x0000000309067812 */ /* 0x040fe400078ec0ff */
[----:B------:R-:W-:-:S03]  /*01e0*/  LOP3.LUT R9, R9, 0x1, RZ, 0xc0, !PT ;  /* 0x0000000109097812 */ /* 0x000fc600078ec0ff */
[----:B------:R-:W0:Y:S01]  /*01f0*/  MUFU.EX2 R12, R12 ;  /* 0x0000000c000c7308 */ /* 0x000e220000000800 */
[----:B------:R-:W-:Y:S02]  /*0200*/  VIADD R10, R6, 0xffffffff ;  /* 0xffffffff060a7836 */ /* 0x000fe40000000000 */
[----:B0-----:R-:W-:-:S07]  /*0210*/  FMUL R7, R7, R12 ;  /* 0x0000000c07077220 */ /* 0x001fce0000400000 */
.L_x_20:
[----:B0-23--:R-:W0:Y:S01]  /*0220*/  LDC.64 R12, c[0x0][0x398] ;  /* 0x0000e600ff0c7b82 */ /* 0x00de220000000a00 */
[----:B-1----:R-:W-:Y:S01]  /*0230*/  IMAD R15, R24, 0x3, RZ ;  /* 0x00000003180f7824 */ /* 0x002fe200078e02ff */
[----:B------:R-:W1:Y:S03]  /*0240*/  LDCU UR4, c[0x0][0x3b0] ;  /* 0x00007600ff0477ac */ /* 0x000e660008000800 */
[----:B0-----:R-:W-:-:S05]  /*0250*/  IMAD.WIDE R12, R15, 0x4, R12 ;  /* 0x000000040f0c7825 */ /* 0x001fca00078e020c */
[----:B------:R0:W5:Y:S04]  /*0260*/  LDG.E R14, desc[UR6][R12.64] ;  /* 0x000000060c0e7981 */ /* 0x000168000c1e1900 */
[----:B------:R0:W5:Y:S04]  /*0270*/  LDG.E R22, desc[UR6][R12.64+0x4] ;  /* 0x000004060c167981 */ /* 0x000168000c1e1900 */
[----:B------:R0:W5:Y:S01]  /*0280*/  LDG.E R23, desc[UR6][R12.64+0x8] ;  /* 0x000008060c177981 */ /* 0x000162000c1e1900 */
[----:B-1----:R-:W-:-:S09]  /*0290*/  UISETP.GE.AND UP0, UPT, UR4, 0x1, UPT ;  /* 0x000000010400788c */ /* 0x002fd2000bf06270 */
[----:B0-----:R-:W-:Y:S05]  /*02a0*/  BRA.U !UP0, `(.L_x_1) ;  /* 0x0000000508407547 */ /* 0x001fea000b800000 */
[----:B------:R-:W-:-:S07]  /*02b0*/  IMAD.MOV.U32 R13, RZ, RZ, RZ ;  /* 0x000000ffff0d7224 */ /* 0x000fce00078e00ff */
.L_x_7:
[----:B------:R-:W-:Y:S02]  /*02c0*/  ISETP.GE.U32.AND P0, PT, R3, 0x7, PT ;  /* 0x000000070300780c */ /* 0x000fe40003f06070 */
[----:B------:R-:W-:-:S11]  /*02d0*/  MOV R15, RZ ;  /* 0x000000ff000f7202 */ /* 0x000fd60000000f00 */
[----:B0123--:R-:W-:Y:S05]  /*02e0*/  @!P0 BRA `(.L_x_2) ;  /* 0x00000000006c8947 */ /* 0x00ffea0003800000 */
[----:B------:R-:W0:Y:S01]  /*02f0*/  S2UR UR5, SR_CgaCtaId ;  /* 0x00000000000579c3 */ /* 0x000e220000008800 */
[----:B------:R-:W-:Y:S01]  /*0300*/  UMOV UR4, 0x400 ;  /* 0x0000040000047882 */ /* 0x000fe20000000000 */
[----:B------:R-:W-:Y:S01]  /*0310*/  IMAD.IADD R12, R4, 0x1, R13 ;  /* 0x00000001040c7824 */ /* 0x000fe200078e020d */
[----:B------:R-:W-:-:S05]  /*0320*/  MOV R15, R11 ;  /* 0x0000000b000f7202 */ /* 0x000fca0000000f00 */
[----:B------:R-:W1:Y:S01]  /*0330*/  LDC R27, c[0x0][0x3b0] ;  /* 0x0000ec00ff1b7b82 */ /* 0x000e620000000800 */
[----:B0-----:R-:W-:-:S06]  /*0340*/  ULEA UR4, UR5, UR4, 0x18 ;  /* 0x0000000405047291 */ /* 0x001fcc000f8ec0ff */
[----:B------:R-:W-:-:S07]  /*0350*/  LEA R12, R12, UR4, 0x3 ;  /* 0x000000040c0c7c11 */ /* 0x000fce000f8e18ff */
.L_x_3:
[----:B-12---:R-:W-:Y:S01]  /*0360*/  IMAD R16, R27, 0x8, R12 ;  /* 0x000000081b107824 */ /* 0x006fe200078e020c */
[----:B------:R0:W-:Y:S01]  /*0370*/  STS.64 [R12], RZ ;  /* 0x000000ff0c007388 */ /* 0x0001e20000000a00 */
[----:B------:R-:W-:-:S03]  /*0380*/  IADD3 R15, PT, PT, R15, 0x8, RZ ;  /* 0x000000080f0f7810 */ /* 0x000fc60007ffe0ff */
[----:B------:R-:W-:Y:S01]  /*0390*/  LEA R17, R27, R16, 0x3 ;  /* 0x000000101b117211 */ /* 0x000fe200078e18ff */
[----:B------:R2:W-:Y:S01]  /*03a0*/  STS.64 [R16], RZ ;  /* 0x000000ff10007388 */ /* 0x0005e20000000a00 */
[----:B------:R-:W-:Y:S01]  /*03b0*/  ISETP.NE.AND P0, PT, R15, RZ, PT ;  /* 0x000000ff0f00720c */ /* 0x000fe20003f05270 */
[C---:B0-----:R-:W-:Y:S02]  /*03c0*/  IMAD R12, R27.reuse, 0x40, R12 ;  /* 0x000000401b0c7824 */ /* 0x041fe400078e020c */
[----:B------:R2:W-:Y:S01]  /*03d0*/  STS.64 [R17], RZ ;  /* 0x000000ff11007388 */ /* 0x0005e20000000a00 */
[----:B------:R-:W-:-:S05]  /*03e0*/  IMAD R18, R27, 0x8, R17 ;  /* 0x000000081b127824 */ /* 0x000fca00078e0211 */
[C---:B------:R-:W-:Y:S01]  /*03f0*/  LEA R19, R27.reuse, R18, 0x3 ;  /* 0x000000121b137211 */ /* 0x040fe200078e18ff */
[----:B------:R2:W-:Y:S04]  /*0400*/  STS.64 [R18], RZ ;  /* 0x000000ff12007388 */ /* 0x0005e80000000a00 */
[C---:B------:R-:W-:Y:S01]  /*0410*/  IMAD R20, R27.reuse, 0x8, R19 ;  /* 0x000000081b147824 */ /* 0x040fe200078e0213 */
[----:B------:R2:W-:Y:S04]  /*0420*/  STS.64 [R19], RZ ;  /* 0x000000ff13007388 */ /* 0x0005e80000000a00 */
[C---:B------:R-:W-:Y:S01]  /*0430*/  LEA R21, R27.reuse, R20, 0x3 ;  /* 0x000000141b157211 */ /* 0x040fe200078e18ff */
[----:B------:R2:W-:Y:S04]  /*0440*/  STS.64 [R20], RZ ;  /* 0x000000ff14007388 */ /* 0x0005e80000000a00 */
[----:B------:R-:W-:Y:S01]  /*0450*/  IMAD R26, R27, 0x8, R21 ;  /* 0x000000081b1a7824 */ /* 0x000fe200078e0215 */
[----:B------:R2:W-:Y:S04]  /*0460*/  STS.64 [R21], RZ ;  /* 0x000000ff15007388 */ /* 0x0005e80000000a00 */
[----:B------:R2:W-:Y:S01]  /*0470*/  STS.64 [R26], RZ ;  /* 0x000000ff1a007388 */ /* 0x0005e20000000a00 */
[----:B------:R-:W-:Y:S05]  /*0480*/  @P0 BRA `(.L_x_3) ;  /* 0xfffffffc00b40947 */ /* 0x000fea000383ffff */
[----:B------:R-:W-:-:S07]  /*0490*/  MOV R15, R8 ;  /* 0x00000008000f7202 */ /* 0x000fce0000000f00 */
.L_x_2:
[----:B------:R-:W-:-:S13]  /*04a0*/  ISETP.NE.AND P0, PT, R5, RZ, PT ;  /* 0x000000ff0500720c */ /* 0x000fda0003f05270 */
[----:B------:R-:W-:Y:S05]  /*04b0*/  @!P0 BRA `(.L_x_4) ;  /* 0x0000000000ac8947 */ /* 0x000fea0003800000 */
[----:B------:R-:W-:Y:S01]  /*04c0*/  VIADD R12, R5, 0xffffffff ;  /* 0xffffffff050c7836 */ /* 0x000fe20000000000 */
[----:B------:R-:W-:-:S04]  /*04d0*/  ISETP.NE.AND P1, PT, R6, RZ, PT ;  /* 0x000000ff0600720c */ /* 0x000fc80003f25270 */
[----:B------:R-:W-:-:S13]  /*04e0*/  ISETP.GE.U32.AND P0, PT, R12, 0x3, PT ;  /* 0x000000030c00780c */ /* 0x000fda0003f06070 */
[----:B------:R-:W-:Y:S05]  /*04f0*/  @!P0 BRA `(.L_x_5) ;  /* 0x00000000003c8947 */ /* 0x000fea0003800000 */
[----:B--2---:R-:W0:Y:S01]  /*0500*/  LDC R19, c[0x0][0x3b0] ;  /* 0x0000ec00ff137b82 */ /* 0x004e220000000800 */
[----:B------:R-:W-:-:S07]  /*0510*/  UMOV UR4, 0x400 ;  /* 0x0000040000047882 */ /* 0x000fce0000000000 */
[----:B------:R-:W1:Y:S01]  /*0520*/  S2UR UR5, SR_CgaCtaId ;  /* 0x00000000000579c3 */ /* 0x000e620000008800 */
[-C--:B0-----:R-:W-:Y:S02]  /*0530*/  IMAD R12, R0, R19.reuse, R15 ;  /* 0x00000013000c7224 */ /* 0x081fe400078e020f */
[----:B------:R-:W-:Y:S02]  /*0540*/  VIADD R15, R15, 0x4 ;  /* 0x000000040f0f7836 */ /* 0x000fe40000000000 */
[----:B------:R-:W-:Y:S01]  /*0550*/  IMAD R12, R12, R19, R13 ;  /* 0x000000130c0c7224 */ /* 0x000fe200078e020d */
[----:B-1----:R-:W-:-:S06]  /*0560*/  ULEA UR4, UR5, UR4, 0x18 ;  /* 0x0000000405047291 */ /* 0x002fcc000f8ec0ff */
[----:B------:R-:W-:-:S04]  /*0570*/  LEA R12, R12, UR4, 0x3 ;  /* 0x000000040c0c7c11 */ /* 0x000fc8000f8e18ff */
[C---:B------:R-:W-:Y:S01]  /*0580*/  LEA R16, R19.reuse, R12, 0x3 ;  /* 0x0000000c13107211 */ /* 0x040fe200078e18ff */
[----:B------:R0:W-:Y:S04]  /*0590*/  STS.64 [R12], RZ ;  /* 0x000000ff0c007388 */ /* 0x0001e80000000a00 */
[C---:B------:R-:W-:Y:S01]  /*05a0*/  IMAD R17, R19.reuse, 0x8, R16 ;  /* 0x0000000813117824 */ /* 0x040fe200078e0210 */
[----:B------:R0:W-:Y:S04]  /*05b0*/  STS.64 [R16], RZ ;  /* 0x000000ff10007388 */ /* 0x0001e80000000a00 */
[----:B------:R-:W-:Y:S01]  /*05c0*/  LEA R18, R19, R17, 0x3 ;  /* 0x0000001113127211 */ /* 0x000fe200078e18ff */
[----:B------:R0:W-:Y:S04]  /*05d0*/  STS.64 [R17], RZ ;  /* 0x000000ff11007388 */ /* 0x0001e80000000a00 */
[----:B------:R0:W-:Y:S02]  /*05e0*/  STS.64 [R18], RZ ;  /* 0x000000ff12007388 */ /* 0x0001e40000000a00 */
.L_x_5:
[----:B------:R-:W-:Y:S05]  /*05f0*/  @!P1 BRA `(.L_x_4) ;  /* 0x00000000005c9947 */ /* 0x000fea0003800000 */
[----:B------:R-:W-:Y:S02]  /*0600*/  ISETP.NE.AND P0, PT, R10, RZ, PT ;  /* 0x000000ff0a00720c */ /* 0x000fe40003f05270 */
[----:B------:R-:W-:-:S11]  /*0610*/  ISETP.NE.AND P1, PT, R9, RZ, PT ;  /* 0x000000ff0900720c */ /* 0x000fd60003f25270 */
[----:B------:R-:W-:Y:S05]  /*0620*/  @!P0 BRA `(.L_x_6) ;  /* 0x00000000002c8947 */ /* 0x000fea0003800000 */
[----:B0-----:R-:W2:Y:S01]  /*0630*/  LDC R12, c[0x0][0x3b0] ;  /* 0x0000ec00ff0c7b82 */ /* 0x001ea20000000800 */
[----:B------:R-:W-:-:S07]  /*0640*/  UMOV UR4, 0x400 ;  /* 0x0000040000047882 */ /* 0x000fce0000000000 */
[----:B------:R-:W0:Y:S01]  /*0650*/  S2UR UR5, SR_CgaCtaId ;  /* 0x00000000000579c3 */ /* 0x000e220000008800 */
[-C--:B--2---:R-:W-:Y:S02]  /*0660*/  IMAD R16, R0, R12.reuse, R15 ;  /* 0x0000000c00107224 */ /* 0x084fe400078e020f */
[----:B------:R-:W-:Y:S02]  /*0670*/  VIADD R15, R15, 0x2 ;  /* 0x000000020f0f7836 */ /* 0x000fe40000000000 */
[----:B------:R-:W-:Y:S01]  /*0680*/  IMAD R16, R16, R12, R13 ;  /* 0x0000000c10107224 */ /* 0x000fe200078e020d */
[----:B0-----:R-:W-:-:S06]  /*0690*/  ULEA UR4, UR5, UR4, 0x18 ;  /* 0x0000000405047291 */ /* 0x001fcc000f8ec0ff */
[----:B------:R-:W-:-:S04]  /*06a0*/  LEA R17, R16, UR4, 0x3 ;  /* 0x0000000410117c11 */ /* 0x000fc8000f8e18ff */
[----:B------:R-:W-:Y:S01]  /*06b0*/  LEA R12, R12, R17, 0x3 ;  /* 0x000000110c0c7211 */ /* 0x000fe200078e18ff */
[----:B------:R1:W-:Y:S04]  /*06c0*/  STS.64 [R17], RZ ;  /* 0x000000ff11007388 */ /* 0x0003e80000000a00 */
[----:B------:R1:W-:Y:S02]  /*06d0*/  STS.64 [R12], RZ ;  /* 0x000000ff0c007388 */ /* 0x0003e40000000a00 */
.L_x_6:
[----:B------:R-:W-:Y:S05]  /*06e0*/  @!P1 BRA `(.L_x_4) ;  /* 0x0000000000209947 */ /* 0x000fea0003800000 */
[----:B------:R-:W3:Y:S01]  /*06f0*/  S2UR UR5, SR_CgaCtaId ;  /* 0x00000000000579c3 */ /* 0x000ee20000008800 */
[----:B------:R-:W0:Y:S01]  /*0700*/  LDCU UR8, c[0x0][0x3b0] ;  /* 0x00007600ff0877ac */ /* 0x000e220008000800 */
[----:B------:R-:W-:Y:S01]  /*0710*/  UMOV UR4, 0x400 ;  /* 0x0000040000047882 */ /* 0x000fe20000000000 */
[----:B01----:R-:W-:-:S04]  /*0720*/  IMAD R12, R0, UR8, R15 ;  /* 0x00000008000c7c24 */ /* 0x003fc8000f8e020f */
[----:B------:R-:W-:Y:S01]  /*0730*/  IMAD R12, R12, UR8, R13 ;  /* 0x000000080c0c7c24 */ /* 0x000fe2000f8e020d */
[----:B---3--:R-:W-:-:S06]  /*0740*/  ULEA UR4, UR5, UR4, 0x18 ;  /* 0x0000000405047291 */ /* 0x008fcc000f8ec0ff */
[----:B------:R-:W-:-:S05]  /*0750*/  LEA R12, R12, UR4, 0x3 ;  /* 0x000000040c0c7c11 */ /* 0x000fca000f8e18ff */
[----:B------:R3:W-:Y:S02]  /*0760*/  STS.64 [R12], RZ ;  /* 0x000000ff0c007388 */ /* 0x0007e40000000a00 */
.L_x_4:
[----:B------:R-:W4:Y:S01]  /*0770*/  LDCU UR4, c[0x0][0x3b0] ;  /* 0x00007600ff0477ac */ /* 0x000f220008000800 */
[----:B------:R-:W-:-:S04]  /*0780*/  IADD3 R13, PT, PT, R13, 0x1, RZ ;  /* 0x000000010d0d7810 */ /* 0x000fc80007ffe0ff */
[----:B----4-:R-:W-:-:S13]  /*0790*/  ISETP.NE.AND P0, PT, R13, UR4, PT ;  /* 0x000000040d007c0c */ /* 0x010fda000bf05270 */
[----:B------:R-:W-:Y:S05]  /*07a0*/  @P0 BRA `(.L_x_7) ;  /* 0xfffffff800c40947 */ /* 0x000fea000383ffff */
.L_x_1:
[----:B0-2--5:R-:W0:Y:S01]  /*07b0*/  F2F.F64.F32 R18, R23 ;  /* 0x0000001700127310 */ /* 0x025e220000201800 */
[----:B------:R-:W-:Y:S01]  /*07c0*/  UMOV UR4, 0x54442d18 ;  /* 0x54442d1800047882 */ /* 0x000fe20000000000 */
[----:B------:R-:W-:Y:S01]  /*07d0*/  UMOV UR5, 0x401921fb ;  /* 0x401921fb00057882 */ /* 0x000fe20000000000 */
[----:B------:R-:W-:-:S05]  /*07e0*/  IMAD.MOV.U32 R15, RZ, RZ, RZ ;  /* 0x000000ffff0f7224 */ /* 0x000fca00078e00ff */
[----:B------:R-:W2:Y:S01]  /*07f0*/  F2F.F64.F32 R20, R22 ;  /* 0x0000001600147310 */ /* 0x000ea20000201800 */
[----:B0-----:R-:W-:-:S07]  /*0800*/  DMUL R18, R18, UR4 ;  /* 0x0000000412127c28 */ /* 0x001fce0008000000 */
[----:B-1-3--:R-:W0:Y:S01]  /*0810*/  F2F.F64.F32 R12, R14 ;  /* 0x0000000e000c7310 */ /* 0x00ae220000201800 */
[----:B--2---:R-:W-:-:S07]  /*0820*/  DMUL R20, R20, UR4 ;  /* 0x0000000414147c28 */ /* 0x004fce0008000000 */
[----:B------:R1:W2:Y:S01]  /*0830*/  F2F.F32.F64 R18, R18 ;  /* 0x0000001200127310 */ /* 0x0002a20000301000 */
[----:B0-----:R-:W-:-:S07]  /*0840*/  DMUL R12, R12, UR4 ;  /* 0x000000040c0c7c28 */ /* 0x001fce0008000000 */
[----:B------:R1:W0:Y:S08]  /*0850*/  F2F.F32.F64 R17, R20 ;  /* 0x0000001400117310 */ /* 0x0002300000301000 */
[----:B--2---:R1:W3:Y:S02]  /*0860*/  F2F.F32.F64 R16, R12 ;  /* 0x0000000c00107310 */ /* 0x0042e40000301000 */
.L_x_12:
[----:B--2---:R-:W2:Y:S01]  /*0870*/  LDC.64 R28, c[0x0][0x390] ;  /* 0x0000e400ff1c7b82 */ /* 0x004ea20000000a00 */
[----:B-1----:R-:W-:-:S07]  /*0880*/  IMAD R13, R15, 0x3, RZ ;  /* 0x000000030f0d7824 */ /* 0x002fce00078e02ff */
[----:B------:R-:W1:Y:S01]  /*0890*/  LDC.64 R22, c[0x0][0x380] ;  /* 0x0000e000ff167b82 */ /* 0x000e620000000a00 */
[----:B--2---:R-:W-:-:S07]  /*08a0*/  IMAD.WIDE.U32 R28, R13, 0x4, R28 ;  /* 0x000000040d1c7825 */ /* 0x004fce00078e001c */
[----:B------:R-:W2:Y:S01]  /*08b0*/  LDC.64 R12, c[0x0][0x388] ;  /* 0x0000e200ff0c7b82 */ /* 0x000ea20000000a00 */
[----:B------:R-:W4:Y:S04]  /*08c0*/  LDG.E R14, desc[UR6][R28.64+0x4] ;  /* 0x000004061c0e7981 */ /* 0x000f28000c1e1900 */
[----:B------:R-:W3:Y:S04]  /*08d0*/  LDG.E R26, desc[UR6][R28.64] ;  /* 0x000000061c1a7981 */ /* 0x000ee8000c1e1900 */
[----:B------:R-:W3:Y:S01]  /*08e0*/  LDG.E R21, desc[UR6][R28.64+0x8] ;  /* 0x000008061c157981 */ /* 0x000ee2000c1e1900 */
[----:B-1----:R-:W-:-:S05]  /*08f0*/  IMAD.WIDE.U32 R22, R15, 0x4, R22 ;  /* 0x000000040f167825 */ /* 0x002fca00078e0016 */
[----:B------:R1:W5:Y:S01]  /*0900*/  LDG.E R20, desc[UR6][R22.64] ;  /* 0x0000000616147981 */ /* 0x000362000c1e1900 */
[----:B------:R-:W-:Y:S01]  /*0910*/  BSSY.RECONVERGENT B0, `(.L_x_8) ;  /* 0x0000045000007945 */ /* 0x000fe20003800200 */
[----:B--2---:R-:W-:-:S05]  /*0920*/  IMAD.WIDE.U32 R12, R15, 0x4, R12 ;  /* 0x000000040f0c7825 */ /* 0x004fca00078e000c */
[----:B------:R2:W5:Y:S01]  /*0930*/  LDG.E R19, desc[UR6][R12.64] ;  /* 0x000000060c137981 */ /* 0x000562000c1e1900 */
[----:B----4-:R-:W-:Y:S02]  /*0940*/  I2FP.F32.S32 R14, R14 ;  /* 0x0000000e000e7245 */ /* 0x010fe40000201400 */
[----:B---3--:R-:W-:-:S03]  /*0950*/  I2FP.F32.S32 R27, R26 ;  /* 0x0000001a001b7245 */ /* 0x008fc60000201400 */
[----:B0-----:R-:W-:Y:S01]  /*0960*/  FMUL R14, R17, R14 ;  /* 0x0000000e110e7220 */ /* 0x001fe20000400000 */
[----:B------:R-:W-:-:S03]  /*0970*/  I2FP.F32.S32 R26, R21 ;  /* 0x00000015001a7245 */ /* 0x000fc60000201400 */
[----:B------:R-:W-:-:S04]  /*0980*/  FFMA R21, R16, R27, R14 ;  /* 0x0000001b10157223 */ /* 0x000fc8000000000e */
[----:B------:R-:W-:-:S04]  /*0990*/  FFMA R21, R18, R26, R21 ;  /* 0x0000001a12157223 */ /* 0x000fc80000000015 */
[----:B------:R-:W-:-:S06]  /*09a0*/  FMUL R28, R21, 0.63661974668502807617 ;  /* 0x3f22f983151c7820 */ /* 0x000fcc0000400000 */
[----:B------:R-:W0:Y:S01]  /*09b0*/  F2I.NTZ R28, R28 ;  /* 0x0000001c001c7305 */ /* 0x000e220000203100 */
[----:B------:R-:W-:Y:S02]  /*09c0*/  FSETP.GE.AND P0, PT, |R21|, 105615, PT ;  /* 0x47ce47801500780b */ /* 0x000fe40003f06200 */
[----:B0-----:R-:W-:-:S05]  /*09d0*/  I2FP.F32.S32 R14, R28 ;  /* 0x0000001c000e7245 */ /* 0x001fca0000201400 */
[----:B-1----:R-:W-:-:S04]  /*09e0*/  FFMA R23, R14, -1.5707962512969970703, R21 ;  /* 0xbfc90fda0e177823 */ /* 0x002fc80000000015 */
[----:B------:R-:W-:-:S04]  /*09f0*/  FFMA R23, R14, -7.5497894158615963534e-08, R23 ;  /* 0xb3a221680e177823 */ /* 0x000fc80000000017 */
[----:B--2---:R-:W-:Y:S01]  /*0a00*/  FFMA R12, R14, -5.3903029534742383927e-15, R23 ;  /* 0xa7c234c50e0c7823 */ /* 0x004fe20000000017 */
[----:B------:R-:W-:Y:S06]  /*0a10*/  @!P0 BRA `(.L_x_9) ;  /* 0x0000000000d08947 */ /* 0x000fec0003800000 */
[----:B------:R-:W-:-:S13]  /*0a20*/  FSETP.NEU.AND P0, PT, |R21|, +INF , PT ;  /* 0x7f8000001500780b */ /* 0x000fda0003f0d200 */
[----:B------:R-:W-:Y:S05]  /*0a30*/  @!P0 BRA `(.L_x_10) ;  /* 0x0000000000c08947 */ /* 0x000fea0003800000 */
[----:B------:R-:W-:Y:S01]  /*0a40*/  SHF.L.U32 R22, R21, 0x8, RZ ;  /* 0x0000000815167819 */ /* 0x000fe200000006ff */
[----:B------:R-:W-:Y:S01]  /*0a50*/  IMAD.MOV.U32 R14, RZ, RZ, RZ ;  /* 0x000000ffff0e7224 */ /* 0x000fe200078e00ff */
[----:B------:R-:W-:Y:S01]  /*0a60*/  MOV R23, RZ ;  /* 0x000000ff00177202 */ /* 0x000fe20000000f00 */
[----:B------:R-:W-:Y:S01]  /*0a70*/  UMOV UR4, URZ ;  /* 0x000000ff00047c82 */ /* 0x000fe20008000000 */
[----:B------:R-:W-:-:S07]  /*0a80*/  LOP3.LUT R22, R22, 0x80000000, RZ, 0xfc, !PT ;  /* 0x8000000016167812 */ /* 0x000fce00078efcff */
.L_x_11:
[----:B------:R-:W0:Y:S02]  /*0a90*/  LDC.64 R12, c[0x4][RZ] ;  /* 0x01000000ff0c7b82 */ /* 0x000e240000000a00 */
[----:B0-----:R-:W-:-:S05]  /*0aa0*/  IMAD.WIDE.U32 R26, R23, 0x4, R12 ;  /* 0x00000004171a7825 */ /* 0x001fca00078e000c */
[----:B------:R-:W2:Y:S02]  /*0ab0*/  LDG.E.CONSTANT R13, desc[UR6][R26.64] ;  /* 0x000000061a0d7981 */ /* 0x000ea4000c1e9900 */
[----:B--2---:R-:W-:-:S03]  /*0ac0*/  IMAD.WIDE.U32 R12, R13, R22, RZ ;  /* 0x000000160d0c7225 */ /* 0x004fc600078e00ff */
[----:B------:R-:W-:Y:S01]  /*0ad0*/  IADD3 R29, P0, PT, R12, R14, RZ ;  /* 0x0000000e0c1d7210 */ /* 0x000fe20007f1e0ff */
[C---:B------:R-:W-:Y:S01]  /*0ae0*/  IMAD R12, R23.reuse, 0x4, R1 ;  /* 0x00000004170c7824 */ /* 0x040fe200078e0201 */
[----:B------:R-:W-:Y:S02]  /*0af0*/  IADD3 R23, PT, PT, R23, 0x1, RZ ;  /* 0x0000000117177810 */ /* 0x000fe40007ffe0ff */
[----:B------:R-:W-:Y:S02]  /*0b00*/  IADD3.X R14, PT, PT, R13, UR4, RZ, P0, !PT ;  /* 0x000000040d0e7c10 */ /* 0x000fe400087fe4ff */
[----:B------:R0:W-:Y:S01]  /*0b10*/  STL [R12], R29 ;  /* 0x0000001d0c007387 */ /* 0x0001e20000100800 */
[----:B------:R-:W-:-:S13]  /*0b20*/  ISETP.NE.AND P0, PT, R23, 0x6, PT ;  /* 0x000000061700780c */ /* 0x000fda0003f05270 */
[----:B0-----:R-:W-:Y:S05]  /*0b30*/  @P0 BRA `(.L_x_11) ;  /* 0xfffffffc00d40947 */ /* 0x001fea000383ffff */
[----:B------:R-:W-:Y:S01]  /*0b40*/  SHF.R.U32.HI R22, RZ, 0x17, R21 ;  /* 0x00000017ff167819 */ /* 0x000fe20000011615 */
[----:B------:R0:W-:Y:S03]  /*0b50*/  STL [R1+0x18], R14 ;  /* 0x0000180e01007387 */ /* 0x0001e60000100800 */
[C---:B------:R-:W-:Y:S02]  /*0b60*/  LOP3.LUT R12, R22.reuse, 0xe0, RZ, 0xc0, !PT ;  /* 0x000000e0160c7812 */ /* 0x040fe400078ec0ff */
[----:B------:R-:W-:-:S03]  /*0b70*/  LOP3.LUT P0, RZ, R22, 0x1f, RZ, 0xc0, !PT ;  /* 0x0000001f16ff7812 */ /* 0x000fc6000780c0ff */
[----:B------:R-:W-:-:S05]  /*0b80*/  VIADD R12, R12, 0xffffff80 ;  /* 0xffffff800c0c7836 */ /* 0x000fca0000000000 */
[----:B------:R-:W-:-:S05]  /*0b90*/  SHF.R.U32.HI R12, RZ, 0x5, R12 ;  /* 0x00000005ff0c7819 */ /* 0x000fca000001160c */
[----:B------:R-:W-:-:S05]  /*0ba0*/  IMAD R23, R12, -0x4, R1 ;  /* 0xfffffffc0c177824 */ /* 0x000fca00078e0201 */
[----:B------:R-:W2:Y:S04]  /*0bb0*/  LDL R26, [R23+0x18] ;  /* 0x00001800171a7983 */ /* 0x000ea80000100800 */
[----:B------:R-:W2:Y:S04]  /*0bc0*/  LDL R13, [R23+0x14] ;  /* 0x00001400170d7983 */ /* 0x000ea80000100800 */
[----:B------:R-:W3:Y:S01]  /*0bd0*/  @P0 LDL R12, [R23+0x10] ;  /* 0x00001000170c0983 */ /* 0x000ee20000100800 */
[----:B------:R-:W-:Y:S01]  /*0be0*/  LOP3.LUT R22, R22, 0x1f, RZ, 0xc0, !PT ;  /* 0x0000001f16167812 */ /* 0x000fe200078ec0ff */
[----:B------:R-:W-:Y:S01]  /*0bf0*/  UMOV UR4, 0x54442d19 ;  /* 0x54442d1900047882 */ /* 0x000fe20000000000 */
[----:B------:R-:W-:-:S02]  /*0c00*/  UMOV UR5, 0x3bf921fb ;  /* 0x3bf921fb00057882 */ /* 0x000fc40000000000 */
[-C--:B--2---:R-:W-:Y:S02]  /*0c10*/  @P0 SHF.L.W.U32.HI R26, R13, R22.reuse, R26 ;  /* 0x000000160d1a0219 */ /* 0x084fe40000010e1a */
[----:B---3--:R-:W-:Y:S02]  /*0c20*/  @P0 SHF.L.W.U32.HI R13, R12, R22, R13 ;  /* 0x000000160c0d0219 */ /* 0x008fe40000010e0d */
[--C-:B------:R-:W-:Y:S02]  /*0c30*/  SHF.R.U32.HI R27, RZ, 0x1e, R26.reuse ;  /* 0x0000001eff1b7819 */ /* 0x100fe4000001161a */
[C---:B------:R-:W-:Y:S02]  /*0c40*/  SHF.L.W.U32.HI R28, R13.reuse, 0x2, R26 ;  /* 0x000000020d1c7819 */ /* 0x040fe40000010e1a */
[----:B------:R-:W-:Y:S02]  /*0c50*/  SHF.L.U32 R13, R13, 0x2, RZ ;  /* 0x000000020d0d7819 */ /* 0x000fe400000006ff */
[----:B------:R-:W-:-:S02]  /*0c60*/  SHF.R.S32.HI R22, RZ, 0x1f, R28 ;  /* 0x0000001fff167819 */ /* 0x000fc4000001141c */
[----:B------:R-:W-:Y:S02]  /*0c70*/  ISETP.GE.AND P0, PT, R21, RZ, PT ;  /* 0x000000ff1500720c */ /* 0x000fe40003f06270 */
[C---:B------:R-:W-:Y:S02]  /*0c80*/  LOP3.LUT R12, R22.reuse, R13, RZ, 0x3c, !PT ;  /* 0x0000000d160c7212 */ /* 0x040fe400078e3cff */
[----:B------:R-:W-:Y:S02]  /*0c90*/  LOP3.LUT R13, R22, R28, RZ, 0x3c, !PT ;  /* 0x0000001c160d7212 */ /* 0x000fe400078e3cff */
[C---:B------:R-:W-:Y:S02]  /*0ca0*/  LOP3.LUT R21, R28.reuse, R21, RZ, 0x3c, !PT ;  /* 0x000000151c157212 */ /* 0x040fe400078e3cff */
[----:B------:R-:W-:Y:S02]  /*0cb0*/  LEA.HI R28, R28, R27, RZ, 0x1 ;  /* 0x0000001b1c1c7211 */ /* 0x000fe400078f08ff */
[----:B------:R-:W1:Y:S01]  /*0cc0*/  I2F.F64.S64 R12, R12 ;  /* 0x0000000c000c7312 */ /* 0x000e620000301c00 */
[----:B------:R-:W-:-:S02]  /*0cd0*/  ISETP.GE.AND P1, PT, R21, RZ, PT ;  /* 0x000000ff1500720c */ /* 0x000fc40003f26270 */
[----:B0-----:R-:W-:-:S05]  /*0ce0*/  IMAD.MOV R14, RZ, RZ, -R28 ;  /* 0x000000ffff0e7224 */ /* 0x001fca00078e0a1c */
[----:B------:R-:W-:Y:S01]  /*0cf0*/  @!P0 MOV R28, R14 ;  /* 0x0000000e001c8202 */ /* 0x000fe20000000f00 */
[----:B-1----:R-:W-:-:S10]  /*0d00*/  DMUL R22, R12, UR4 ;  /* 0x000000040c167c28 */ /* 0x002fd40008000000 */
[----:B------:R-:W0:Y:S02]  /*0d10*/  F2F.F32.F64 R22, R22 ;  /* 0x0000001600167310 */ /* 0x000e240000301000 */
[----:B0-----:R-:W-:Y:S01]  /*0d20*/  FSEL R12, -R22, R22, !P1 ;  /* 0x00000016160c7208 */ /* 0x001fe20004800100 */
[----:B------:R-:W-:Y:S06]  /*0d30*/  BRA `(.L_x_9) ;  /* 0x0000000000087947 */ /* 0x000fec0003800000 */
.L_x_10:
[----:B------:R-:W-:Y:S01]  /*0d40*/  FMUL R12, RZ, R21 ;  /* 0x00000015ff0c7220 */ /* 0x000fe20000400000 */
[----:B------:R-:W-:-:S07]  /*0d50*/  IMAD.MOV.U32 R28, RZ, RZ, RZ ;  /* 0x000000ffff1c7224 */ /* 0x000fce00078e00ff */
.L_x_9:
[----:B------:R-:W-:Y:S05]  /*0d60*/  BSYNC.RECONVERGENT B0 ;  /* 0x0000000000007941 */ /* 0x000fea0003800200 */
.L_x_8:
[----:B------:R-:W-:Y:S02]  /*0d70*/  HFMA2 R14, -RZ, RZ, 0.66259765625, 2.662109375 ;  /* 0x394d4153ff0e7431 */ /* 0x000fe400000001ff */
[-C--:B------:R-:W-:Y:S01]  /*0d80*/  FMUL R21, R12, R12.reuse ;  /* 0x0000000c0c157220 */ /* 0x080fe20000400000 */
[----:B------:R-:W-:Y:S01]  /*0d90*/  IMAD.MOV.U32 R22, RZ, RZ, 0x37cbac00 ;  /* 0x37cbac00ff167424 */ /* 0x000fe200078e00ff */
[----:B------:R-:W-:Y:S01]  /*0da0*/  SHF.L.U32 R23, R15, 0x1, RZ ;  /* 0x000000010f177819 */ /* 0x000fe200000006ff */
[----:B------:R-:W0:Y:S01]  /*0db0*/  LDCU UR8, c[0x0][0x3b0] ;  /* 0x00007600ff0877ac */ /* 0x000e220008000800 */
[C---:B------:R-:W-:Y:S01]  /*0dc0*/  FFMA R13, R21.reuse, R12, RZ ;  /* 0x0000000c150d7223 */ /* 0x040fe200000000ff */
[C---:B------:R-:W-:Y:S01]  /*0dd0*/  FFMA R22, R21.reuse, R22, -0.0013887860113754868507 ;  /* 0xbab607ed15167423 */ /* 0x040fe20000000016 */
[----:B------:R-:W-:-:S03]  /*0de0*/  FFMA R14, R21, -R14, 0.0083327032625675201416 ;  /* 0x3c0885e4150e7423 */ /* 0x000fc6000000080e */
[C---:B------:R-:W-:Y:S01]  /*0df0*/  FFMA R22, R21.reuse, R22, 0.041666727513074874878 ;  /* 0x3d2aaabb15167423 */ /* 0x040fe20000000016 */
[----:B------:R-:W-:-:S03]  /*0e00*/  FFMA R14, R21, R14, -0.16666662693023681641 ;  /* 0xbe2aaaa8150e7423 */ /* 0x000fc6000000000e */
[----:B------:R-:W-:Y:S01]  /*0e10*/  FFMA R22, R21, R22, -0.4999999701976776123 ;  /* 0xbeffffff15167423 */ /* 0x000fe20000000016 */
[----:B------:R-:W-:-:S03]  /*0e20*/  FFMA R14, R13, R14, R12 ;  /* 0x0000000e0d0e7223 */ /* 0x000fc6000000000c */
[----:B------:R-:W-:Y:S01]  /*0e30*/  FFMA R21, R21, R22, 1 ;  /* 0x3f80000015157423 */ /* 0x000fe20000000016 */
[----:B------:R-:W1:Y:S01]  /*0e40*/  LDC.64 R12, c[0x0][0x3a0] ;  /* 0x0000e800ff0c7b82 */ /* 0x000e620000000a00 */
[----:B------:R-:W-:-:S04]  /*0e50*/  LOP3.LUT R22, R28, 0x1, RZ, 0xc0, !PT ;  /* 0x000000011c167812 */ /* 0x000fc800078ec0ff */
[----:B------:R-:W-:Y:S01]  /*0e60*/  ISETP.NE.U32.AND P0, PT, R22, 0x1, PT ;  /* 0x000000011600780c */ /* 0x000fe20003f05070 */
[----:B-1----:R-:W-:-:S05]  /*0e70*/  IMAD.WIDE.U32 R22, R23, 0x4, R12 ;  /* 0x0000000417167825 */ /* 0x002fca00078e000c */
[----:B------:R-:W0:Y:S04]  /*0e80*/  LDG.E R13, desc[UR6][R22.64+0x4] ;  /* 0x00000406160d7981 */ /* 0x000e28000c1e1900 */
[----:B------:R1:W2:Y:S01]  /*0e90*/  LDG.E R12, desc[UR6][R22.64] ;  /* 0x00000006160c7981 */ /* 0x0002a2000c1e1900 */
[----:B------:R-:W3:Y:S01]  /*0ea0*/  S2UR UR5, SR_CgaCtaId ;  /* 0x00000000000579c3 */ /* 0x000ee20000008800 */
[----:B------:R-:W-:Y:S01]  /*0eb0*/  UMOV UR4, 0x400 ;  /* 0x0000040000047882 */ /* 0x000fe20000000000 */
[C---:B------:R-:W-:Y:S01]  /*0ec0*/  LOP3.LUT P1, RZ, R28.reuse, 0x2, RZ, 0xc0, !PT ;  /* 0x000000021cff7812 */ /* 0x040fe2000782c0ff */
[----:B------:R-:W-:Y:S01]  /*0ed0*/  VIADD R15, R15, 0x1 ;  /* 0x000000010f0f7836 */ /* 0x000fe20000000000 */
[----:B------:R-:W-:-:S04]  /*0ee0*/  IADD3 R28, PT, PT, R28, 0x1, RZ ;  /* 0x000000011c1c7810 */ /* 0x000fc80007ffe0ff */
[----:B------:R-:W-:Y:S02]  /*0ef0*/  LOP3.LUT P2, RZ, R28, 0x2, RZ, 0xc0, !PT ;  /* 0x000000021cff7812 */ /* 0x000fe4000784c0ff */
[----:B-1----:R-:W-:Y:S02]  /*0f00*/  FSEL R22, R21, R14, !P0 ;  /* 0x0000000e15167208 */ /* 0x002fe40004000000 */
[----:B------:R-:W-:Y:S02]  /*0f10*/  FSEL R14, R14, R21, !P0 ;  /* 0x000000150e0e7208 */ /* 0x000fe40004000000 */
[----:B------:R-:W-:Y:S02]  /*0f20*/  FSEL R22, R22, -R22, !P1 ;  /* 0x8000001616167208 */ /* 0x000fe40004800000 */
[----:B------:R-:W-:-:S03]  /*0f30*/  FSEL R14, R14, -R14, !P2 ;  /* 0x8000000e0e0e7208 */ /* 0x000fc60005000000 */
[C---:B------:R-:W-:Y:S02]  /*0f40*/  FMUL R22, R7.reuse, R22 ;  /* 0x0000001607167220 */ /* 0x040fe40000400000 */
[----:B------:R-:W-:Y:S02]  /*0f50*/  FMUL R14, R7, R14 ;  /* 0x0000000e070e7220 */ /* 0x000fe40000400000 */
[C---:B-----5:R-:W-:Y:S01]  /*0f60*/  FMUL R21, R19.reuse, R22 ;  /* 0x0000001613157220 */ /* 0x060fe20000400000 */
[----:B---3--:R-:W-:Y:S01]  /*0f70*/  ULEA UR5, UR5, UR4, 0x18 ;  /* 0x0000000405057291 */ /* 0x008fe2000f8ec0ff */
[-C--:B------:R-:W-:Y:S01]  /*0f80*/  FMUL R19, R19, R14.reuse ;  /* 0x0000000e13137220 */ /* 0x080fe20000400000 */
[----:B------:R-:W1:Y:S01]  /*0f90*/  LDCU UR4, c[0x0][0x3b8] ;  /* 0x00007700ff0477ac */ /* 0x000e620008000800 */
[C---:B------:R-:W-:Y:S02]  /*0fa0*/  FFMA R21, R20.reuse, R14, -R21 ;  /* 0x0000000e14157223 */ /* 0x040fe40000000815 */
[----:B------:R-:W-:Y:S01]  /*0fb0*/  FFMA R20, R20, R22, R19 ;  /* 0x0000001614147223 */ /* 0x000fe20000000013 */
[----:B-1----:R-:W-:Y:S01]  /*0fc0*/  ISETP.NE.AND P0, PT, R15, UR4, PT ;  /* 0x000000040f007c0c */ /* 0x002fe2000bf05270 */
[----:B0-----:R-:W-:-:S04]  /*0fd0*/  IMAD R13, R0, UR8, R13 ;  /* 0x00000008000d7c24 */ /* 0x001fc8000f8e020d */
[----:B------:R-:W-:-:S04]  /*0fe0*/  VIADD R13, R13, 0xffffffff ;  /* 0xffffffff0d0d7836 */ /* 0x000fc80000000000 */
[----:B--2---:R-:W-:-:S05]  /*0ff0*/  IMAD R12, R13, UR8, R12 ;  /* 0x000000080d0c7c24 */ /* 0x004fca000f8e020c */
[----:B------:R-:W-:-:S05]  /*1000*/  LEA R26, R12, UR5, 0x3 ;  /* 0x000000050c1a7c11 */ /* 0x000fca000f8e18ff */
[----:B------:R-:W0:Y:S02]  /*1010*/  LDS.64 R12, [R26+-0x8] ;  /* 0xfffff8001a0c7984 */ /* 0x000e240000000a00 */
[----:B0-----:R-:W-:Y:S01]  /*1020*/  FADD R12, R21, R12 ;  /* 0x0000000c150c7221 */ /* 0x001fe20000000000 */
[----:B------:R-:W-:-:S05]  /*1030*/  FADD R13, R20, R13 ;  /* 0x0000000d140d7221 */ /* 0x000fca0000000000 */
[----:B------:R2:W-:Y:S01]  /*1040*/  STS.64 [R26+-0x8], R12 ;  /* 0xfffff80c1a007388 */ /* 0x0005e20000000a00 */
[----:B------:R-:W-:Y:S05]  /*1050*/  @P0 BRA `(.L_x_12) ;  /* 0xfffffff800040947 */ /* 0x000fea000383ffff */
[----:B------:R-:W-:-:S09]  /*1060*/  UISETP.GT.AND UP0, UPT, UR8, URZ, UPT ;  /* 0x000000ff0800728c */ /* 0x000fd2000bf04270 */
[----:B------:R-:W-:Y:S05]  /*1070*/  BRA.U !UP0, `(.L_x_13) ;  /* 0x0000000508ac7547 */ /* 0x000fea000b800000 */
[----:B--2---:R-:W-:Y:S01]  /*1080*/  IMAD R26, R25, R24, RZ ;  /* 0x00000018191a7224 */ /* 0x004fe200078e02ff */
[----:B------:R-:W-:-:S06]  /*1090*/  UMOV UR4, URZ ;  /* 0x000000ff00047c82 */ /* 0x000fcc0008000000 */
.L_x_19:
[----:B------:R-:W-:Y:S01]  /*10a0*/  ISETP.GE.U32.AND P0, PT, R3, 0x7, PT ;  /* 0x000000070300780c */ /* 0x000fe20003f06070 */
[----:B------:R-:W-:-:S12]  /*10b0*/  HFMA2 R20, -RZ, RZ, 0, 0 ;  /* 0x00000000ff147431 */ /* 0x000fd800000001ff */
[----:B0123--:R-:W-:Y:S05]  /*10c0*/  @!P0 BRA `(.L_x_14) ;  /* 0x0000000000a88947 */ /* 0x00ffea0003800000 */
[----:B------:R-:W0:Y:S01]  /*10d0*/  LDC R27, c[0x0][0x3b0] ;  /* 0x0000ec00ff1b7b82 */ /* 0x000e220000000800 */
[----:B------:R-:W-:-:S07]  /*10e0*/  IMAD.MOV.U32 R28, RZ, RZ, RZ ;  /* 0x000000ffff1c7224 */ /* 0x000fce00078e00ff */
.L_x_15:
[C---:B0-----:R-:W-:Y:S01]  /*10f0*/  IMAD R13, R28.reuse, R27, UR4 ;  /* 0x000000041c0d7e24 */ /* 0x041fe2000f8e021b */
[----:B-1----:R-:W0:Y:S01]  /*1100*/  LDC.64 R22, c[0x0][0x3a8] ;  /* 0x0000ea00ff167b82 */ /* 0x002e220000000a00 */
[----:B------:R-:W-:-:S03]  /*1110*/  VIADD R28, R28, 0x8 ;  /* 0x000000081c1c7836 */ /* 0x000fc60000000000 */
[----:B------:R-:W-:Y:S02]  /*1120*/  IADD3 R12, PT, PT, R4, R13, RZ ;  /* 0x0000000d040c7210 */ /* 0x000fe40007ffe0ff */
[----:B------:R-:W-:Y:S02]  /*1130*/  IADD3 R13, PT, PT, R13, R26, RZ ;  /* 0x0000001a0d0d7210 */ /* 0x000fe40007ffe0ff */
[----:B------:R-:W-:Y:S02]  /*1140*/  LEA R18, R12, UR5, 0x3 ;  /* 0x000000050c127c11 */ /* 0x000fe4000f8e18ff */
[----:B------:R-:W-:-:S03]  /*1150*/  ISETP.NE.AND P0, PT, R28, R8, PT ;  /* 0x000000081c00720c */ /* 0x000fc60003f05270 */
[----:B------:R-:W1:Y:S01]  /*1160*/  LDS.64 R20, [R18] ;  /* 0x0000000012147984 */ /* 0x000e620000000a00 */
[----:B------:R-:W-:-:S04]  /*1170*/  IMAD R19, R27, 0x8, R18 ;  /* 0x000000081b137824 */ /* 0x000fc800078e0212 */
[C---:B------:R-:W-:Y:S01]  /*1180*/  IMAD R14, R27.reuse, 0x8, R19 ;  /* 0x000000081b0e7824 */ /* 0x040fe200078e0213 */
[----:B------:R-:W2:Y:S04]  /*1190*/  LDS.64 R16, [R19] ;  /* 0x0000000013107984 */ /* 0x000ea80000000a00 */
[----:B------:R-:W-:Y:S01]  /*11a0*/  LEA R29, R27, R14, 0x3 ;  /* 0x0000000e1b1d7211 */ /* 0x000fe200078e18ff */
[----:B0-----:R-:W-:Y:S01]  /*11b0*/  IMAD.WIDE R22, R13, 0x8, R22 ;  /* 0x000000080d167825 */ /* 0x001fe200078e0216 */
[----:B------:R-:W0:Y:S04]  /*11c0*/  LDS.64 R14, [R14] ;  /* 0x000000000e0e7984 */ /* 0x000e280000000a00 */
[----:B------:R3:W4:Y:S02]  /*11d0*/  LDS.64 R12, [R29] ;  /* 0x000000001d0c7984 */ /* 0x0007240000000a00 */
[----:B---3--:R-:W-:-:S05]  /*11e0*/  IMAD R29, R27, 0x8, R29 ;  /* 0x000000081b1d7824 */ /* 0x008fca00078e021d */
[----:B------:R3:W5:Y:S02]  /*11f0*/  LDS.64 R18, [R29] ;  /* 0x000000001d127984 */ /* 0x0007640000000a00 */
[C---:B---3--:R-:W-:Y:S02]  /*1200*/  LEA R29, R27.reuse, R29, 0x3 ;  /* 0x0000001d1b1d7211 */ /* 0x048fe400078e18ff */
[----:B-1----:R1:W-:Y:S04]  /*1210*/  STG.E.64 desc[UR6][R22.64], R20 ;  /* 0x0000001416007986 */ /* 0x0023e8000c101b06 */
[----:B------:R-:W3:Y:S01]  /*1220*/  LDS.64 R20, [R29] ;  /* 0x000000001d147984 */ /* 0x000ee20000000a00 */
[----:B-1----:R-:W-:-:S05]  /*1230*/  IMAD.WIDE.U32 R22, R27, 0x8, R22 ;  /* 0x000000081b167825 */ /* 0x002fca00078e0016 */
[----:B--2---:R1:W-:Y:S02]  /*1240*/  STG.E.64 desc[UR6][R22.64], R16 ;  /* 0x0000001016007986 */ /* 0x0043e4000c101b06 */
[C---:B-1----:R-:W-:Y:S02]  /*1250*/  IMAD R16, R27.reuse, 0x8, R29 ;  /* 0x000000081b107824 */ /* 0x042fe400078e021d */
[----:B------:R-:W-:-:S03]  /*1260*/  IMAD.WIDE.U32 R22, R27, 0x8, R22 ;  /* 0x000000081b167825 */ /* 0x000fc600078e0016 */
[C---:B------:R-:W-:Y:S02]  /*1270*/  LEA R29, R27.reuse, R16, 0x3 ;  /* 0x000000101b1d7211 */ /* 0x040fe400078e18ff */
[----:B0-----:R0:W-:Y:S04]  /*1280*/  STG.E.64 desc[UR6][R22.64], R14 ;  /* 0x0000000e16007986 */ /* 0x0011e8000c101b06 */
[----:B------:R-:W1:Y:S01]  /*1290*/  LDS.64 R16, [R16] ;  /* 0x0000000010107984 */ /* 0x000e620000000a00 */
[----:B0-----:R-:W-:-:S03]  /*12a0*/  IMAD.WIDE.U32 R14, R27, 0x8, R22 ;  /* 0x000000081b0e7825 */ /* 0x001fc600078e0016 */
[----:B------:R-:W0:Y:S04]  /*12b0*/  LDS.64 R22, [R29] ;  /* 0x000000001d167984 */ /* 0x000e280000000a00 */
[----:B----4-:R2:W-:Y:S02]  /*12c0*/  STG.E.64 desc[UR6][R14.64], R12 ;  /* 0x0000000c0e007986 */ /* 0x0105e4000c101b06 */
[----:B--2---:R-:W-:-:S05]  /*12d0*/  IMAD.WIDE.U32 R12, R27, 0x8, R14 ;  /* 0x000000081b0c7825 */ /* 0x004fca00078e000e */
[----:B-----5:R2:W-:Y:S01]  /*12e0*/  STG.E.64 desc[UR6][R12.64], R18 ;  /* 0x000000120c007986 */ /* 0x0205e2000c101b06 */
[----:B------:R-:W-:-:S05]  /*12f0*/  IMAD.WIDE.U32 R14, R27, 0x8, R12 ;  /* 0x000000081b0e7825 */ /* 0x000fca00078e000c */
[----:B---3--:R3:W-:Y:S01]  /*1300*/  STG.E.64 desc[UR6][R14.64], R20 ;  /* 0x000000140e007986 */ /* 0x0087e2000c101b06 */
[----:B--2---:R-:W-:-:S05]  /*1310*/  IMAD.WIDE.U32 R18, R27, 0x8, R14 ;  /* 0x000000081b127825 */ /* 0x004fca00078e000e */
[----:B-1----:R1:W-:Y:S01]  /*1320*/  STG.E.64 desc[UR6][R18.64], R16 ;  /* 0x0000001012007986 */ /* 0x0023e2000c101b06 */
[----:B---3--:R-:W-:-:S05]  /*1330*/  IMAD.WIDE.U32 R14, R27, 0x8, R18 ;  /* 0x000000081b0e7825 */ /* 0x008fca00078e0012 */
[----:B0-----:R1:W-:Y:S01]  /*1340*/  STG.E.64 desc[UR6][R14.64], R22 ;  /* 0x000000160e007986 */ /* 0x0013e2000c101b06 */
[----:B------:R-:W-:Y:S05]  /*1350*/  @P0 BRA `(.L_x_15) ;  /* 0xfffffffc00640947 */ /* 0x000fea000383ffff */
[----:B------:R-:W-:-:S07]  /*1360*/  MOV R20, R8 ;  /* 0x0000000800147202 */ /* 0x000fce0000000f00 */
.L_x_14:
[----:B------:R-:W-:-:S13]  /*1370*/  ISETP.NE.AND P0, PT, R5, RZ, PT ;  /* 0x000000ff0500720c */ /* 0x000fda0003f05270 */
[----:B------:R-:W-:Y:S05]  /*1380*/  @!P0 BRA `(.L_x_16) ;  /* 0x0000000000d88947 */ /* 0x000fea0003800000 */
[----:B------:R-:W-:Y:S01]  /*1390*/  VIADD R12, R5, 0xffffffff ;  /* 0xffffffff050c7836 */ /* 0x000fe20000000000 */
[----:B------:R-:W-:-:S04]  /*13a0*/  ISETP.NE.AND P1, PT, R6, RZ, PT ;  /* 0x000000ff0600720c */ /* 0x000fc80003f25270 */
[----:B------:R-:W-:-:S13]  /*13b0*/  ISETP.GE.U32.AND P0, PT, R12, 0x3, PT ;  /* 0x000000030c00780c */ /* 0x000fda0003f06070 */
[----:B------:R-:W-:Y:S05]  /*13c0*/  @!P0 BRA `(.L_x_17) ;  /* 0x0000000000588947 */ /* 0x000fea0003800000 */
[----:B------:R-:W0:Y:S08]  /*13d0*/  LDC R21, c[0x0][0x3b0] ;  /* 0x0000ec00ff157b82 */ /* 0x000e300000000800 */
[----:B-1----:R-:W1:Y:S01]  /*13e0*/  LDC.64 R22, c[0x0][0x3a8] ;  /* 0x0000ea00ff167b82 */ /* 0x002e620000000a00 */
[C---:B0-----:R-:W-:Y:S02]  /*13f0*/  IMAD R13, R20.reuse, R21, UR4 ;  /* 0x00000004140d7e24 */ /* 0x041fe4000f8e0215 */
[----:B------:R-:W-:-:S03]  /*1400*/  VIADD R20, R20, 0x4 ;  /* 0x0000000414147836 */ /* 0x000fc60000000000 */
[----:B------:R-:W-:Y:S02]  /*1410*/  IADD3 R12, PT, PT, R4, R13, RZ ;  /* 0x0000000d040c7210 */ /* 0x000fe40007ffe0ff */
[----:B------:R-:W-:Y:S02]  /*1420*/  IADD3 R15, PT, PT, R13, R26, RZ ;  /* 0x0000001a0d0f7210 */ /* 0x000fe40007ffe0ff */
[----:B------:R-:W-:-:S03]  /*1430*/  LEA R28, R12, UR5, 0x3 ;  /* 0x000000050c1c7c11 */ /* 0x000fc6000f8e18ff */
[----:B-1----:R-:W-:Y:S02]  /*1440*/  IMAD.WIDE R22, R15, 0x8, R22 ;  /* 0x000000080f167825 */ /* 0x002fe400078e0216 */
[----:B------:R0:W1:Y:S02]  /*1450*/  LDS.64 R18, [R28] ;  /* 0x000000001c127984 */ /* 0x0000640000000a00 */
[----:B------:R-:W-:-:S04]  /*1460*/  IMAD R27, R21, 0x8, R28 ;  /* 0x00000008151b7824 */ /* 0x000fc800078e021c */
[C---:B------:R-:W-:Y:S01]  /*1470*/  IMAD R14, R21.reuse, 0x8, R27 ;  /* 0x00000008150e7824 */ /* 0x040fe200078e021b */
[----:B------:R-:W2:Y:S01]  /*1480*/  LDS.64 R12, [R27] ;  /* 0x000000001b0c7984 */ /* 0x000ea20000000a00 */
[----:B0-----:R-:W-:-:S03]  /*1490*/  IMAD.WIDE.U32 R28, R21, 0x8, R22 ;  /* 0x00000008151c7825 */ /* 0x001fc600078e0016 */
[C---:B------:R-:W-:Y:S02]  /*14a0*/  LEA R16, R21.reuse, R14, 0x3 ;  /* 0x0000000e15107211 */ /* 0x040fe400078e18ff */
[----:B------:R-:W0:Y:S04]  /*14b0*/  LDS.64 R14, [R14] ;  /* 0x000000000e0e7984 */ /* 0x000e280000000a00 */
[----:B------:R-:W3:Y:S04]  /*14c0*/  LDS.64 R16, [R16] ;  /* 0x0000000010107984 */ /* 0x000ee80000000a00 */
[----:B-1----:R-:W-:Y:S04]  /*14d0*/  STG.E.64 desc[UR6][R22.64], R18 ;  /* 0x0000001216007986 */ /* 0x002fe8000c101b06 */
[----:B--2---:R1:W-:Y:S02]  /*14e0*/  STG.E.64 desc[UR6][R28.64], R12 ;  /* 0x0000000c1c007986 */ /* 0x0043e4000c101b06 */
[----:B-1----:R-:W-:-:S05]  /*14f0*/  IMAD.WIDE.U32 R28, R21, 0x8, R28 ;  /* 0x00000008151c7825 */ /* 0x002fca00078e001c */
[----:B0-----:R0:W-:Y:S01]  /*1500*/  STG.E.64 desc[UR6][R28.64], R14 ;  /* 0x0000000e1c007986 */ /* 0x0011e2000c101b06 */
[----:B------:R-:W-:-:S05]  /*1510*/  IMAD.WIDE.U32 R22, R21, 0x8, R28 ;  /* 0x0000000815167825 */ /* 0x000fca00078e001c */
[----:B---3--:R0:W-:Y:S02]  /*1520*/  STG.E.64 desc[UR6][R22.64], R16 ;  /* 0x0000001016007986 */ /* 0x0081e4000c101b06 */
.L_x_17:
[----:B------:R-:W-:Y:S05]  /*1530*/  @!P1 BRA `(.L_x_16) ;  /* 0x00000000006c9947 */ /* 0x000fea0003800000 */
[----:B------:R-:W-:Y:S02]  /*1540*/  ISETP.NE.AND P0, PT, R10, RZ, PT ;  /* 0x000000ff0a00720c */ /* 0x000fe40003f05270 */
[----:B------:R-:W-:-:S11]  /*1550*/  ISETP.NE.AND P1, PT, R9, RZ, PT ;  /* 0x000000ff0900720c */ /* 0x000fd60003f25270 */
[----:B------:R-:W-:Y:S05]  /*1560*/  @!P0 BRA `(.L_x_18) ;  /* 0x0000000000388947 */ /* 0x000fea0003800000 */
[----:B01----:R-:W0:Y:S08]  /*1570*/  LDC R17, c[0x0][0x3b0] ;  /* 0x0000ec00ff117b82 */ /* 0x003e300000000800 */
[----:B------:R-:W1:Y:S01]  /*1580*/  LDC.64 R18, c[0x0][0x3a8] ;  /* 0x0000ea00ff127b82 */ /* 0x000e620000000a00 */
[C---:B0-----:R-:W-:Y:S02]  /*1590*/  IMAD R21, R20.reuse, R17, UR4 ;  /* 0x0000000414157e24 */ /* 0x041fe4000f8e0211 */
[----:B------:R-:W-:-:S03]  /*15a0*/  VIADD R20, R20, 0x2 ;  /* 0x0000000214147836 */ /* 0x000fc60000000000 */
[----:B------:R-:W-:Y:S02]  /*15b0*/  IADD3 R12, PT, PT, R4, R21, RZ ;  /* 0x00000015040c7210 */ /* 0x000fe40007ffe0ff */
[----:B------:R-:W-:Y:S02]  /*15c0*/  IADD3 R21, PT, PT, R21, R26, RZ ;  /* 0x0000001a15157210 */ /* 0x000fe40007ffe0ff */
[----:B------:R-:W-:-:S03]  /*15d0*/  LEA R12, R12, UR5, 0x3 ;  /* 0x000000050c0c7c11 */ /* 0x000fc6000f8e18ff */
[----:B-1----:R-:W-:-:S04]  /*15e0*/  IMAD.WIDE R18, R21, 0x8, R18 ;  /* 0x0000000815127825 */ /* 0x002fc800078e0212 */
[C---:B------:R-:W-:Y:S02]  /*15f0*/  IMAD R14, R17.reuse, 0x8, R12 ;  /* 0x00000008110e7824 */ /* 0x040fe400078e020c */
[----:B------:R-:W0:Y:S01]  /*1600*/  LDS.64 R12, [R12] ;  /* 0x000000000c0c7984 */ /* 0x000e220000000a00 */
[----:B------:R-:W-:-:S03]  /*1610*/  IMAD.WIDE.U32 R16, R17, 0x8, R18 ;  /* 0x0000000811107825 */ /* 0x000fc600078e0012 */
[----:B------:R-:W1:Y:S04]  /*1620*/  LDS.64 R14, [R14] ;  /* 0x000000000e0e7984 */ /* 0x000e680000000a00 */
[----:B0-----:R2:W-:Y:S04]  /*1630*/  STG.E.64 desc[UR6][R18.64], R12 ;  /* 0x0000000c12007986 */ /* 0x0015e8000c101b06 */
[----:B-1----:R2:W-:Y:S02]  /*1640*/  STG.E.64 desc[UR6][R16.64], R14 ;  /* 0x0000000e10007986 */ /* 0x0025e4000c101b06 */
.L_x_18:
[----:B------:R-:W-:Y:S05]  /*1650*/  @!P1 BRA `(.L_x_16) ;  /* 0x0000000000249947 */ /* 0x000fea0003800000 */
[----:B012---:R-:W0:Y:S08]  /*1660*/  LDC R17, c[0x0][0x3b0] ;  /* 0x0000ec00ff117b82 */ /* 0x007e300000000800 */
[----:B------:R-:W1:Y:S01]  /*1670*/  LDC.64 R14, c[0x0][0x3a8] ;  /* 0x0000ea00ff0e7b82 */ /* 0x000e620000000a00 */
[----:B0-----:R-:W-:-:S05]  /*1680*/  IMAD R17, R20, R17, UR4 ;  /* 0x0000000414117e24 */ /* 0x001fca000f8e0211 */
[----:B------:R-:W-:Y:S01]  /*1690*/  IADD3 R12, PT, PT, R4, R17, RZ ;  /* 0x00000011040c7210 */ /* 0x000fe20007ffe0ff */
[----:B------:R-:W-:-:S03]  /*16a0*/  IMAD.IADD R17, R17, 0x1, R26 ;  /* 0x0000000111117824 */ /* 0x000fc600078e021a */
[----:B------:R-:W-:Y:S01]  /*16b0*/  LEA R12, R12, UR5, 0x3 ;  /* 0x000000050c0c7c11 */ /* 0x000fe2000f8e18ff */
[----:B-1----:R-:W-:-:S05]  /*16c0*/  IMAD.WIDE R14, R17, 0x8, R14 ;  /* 0x00000008110e7825 */ /* 0x002fca00078e020e */
[----:B------:R-:W0:Y:S04]  /*16d0*/  LDS.64 R12, [R12] ;  /* 0x000000000c0c7984 */ /* 0x000e280000000a00 */
[----:B0-----:R3:W-:Y:S02]  /*16e0*/  STG.E.64 desc[UR6][R14.64], R12 ;  /* 0x0000000c0e007986 */ /* 0x0017e4000c101b06 */
.L_x_16:
[----:B------:R-:W4:Y:S01]  /*16f0*/  LDCU UR8, c[0x0][0x3b0] ;  /* 0x00007600ff0877ac */ /* 0x000f220008000800 */
[----:B------:R-:W-:-:S04]  /*1700*/  UIADD3 UR4, UPT, UPT, UR4, 0x1, URZ ;  /* 0x0000000104047890 */ /* 0x000fc8000fffe0ff */
[----:B----4-:R-:W-:-:S09]  /*1710*/  UISETP.NE.AND UP0, UPT, UR4, UR8, UPT ;  /* 0x000000080400728c */ /* 0x010fd2000bf05270 */
[----:B------:R-:W-:Y:S05]  /*1720*/  BRA.U UP0, `(.L_x_19) ;  /* 0xfffffff9005c7547 */ /* 0x000fea000b83ffff */
.L_x_13:
[----:B------:R-:W4:Y:S01]  /*1730*/  LDCU UR4, c[0x0][0x3b4] ;  /* 0x00007680ff0477ac */ /* 0x000f220008000800 */
[----:B------:R-:W-:-:S04]  /*1740*/  IADD3 R24, PT, PT, R2, R24, RZ ;  /* 0x0000001802187210 */ /* 0x000fc80007ffe0ff */
[----:B----4-:R-:W-:-:S13]  /*1750*/  ISETP.GE.AND P0, PT, R24, UR4, PT ;  /* 0x0000000418007c0c */ /* 0x010fda000bf06270 */
[----:B------:R-:W-:Y:S05]  /*1760*/  @!P0 BRA `(.L_x_20) ;  /* 0xffffffe800ac8947 */ /* 0x000fea000383ffff */
[----:B------:R-:W-:Y:S05]  /*1770*/  EXIT ;  /* 0x000000000000794d */ /* 0x000fea0003800000 */
.L_x_0:
[----:B------:R-:W-:-:S13]  /*1780*/  ISETP.GE.AND P0, PT, R9, 0x1, PT ;  /* 0x000000010900780c */ /* 0x000fda0003f06270 */
[----:B------:R-:W-:Y:S05]  /*1790*/  @!P0 EXIT ;  /* 0x000000000000894d */ /* 0x000fea0003800000 */
[C---:B------:R-:W-:Y:S02]  /*17a0*/  LOP3.LUT R22, R9.reuse, 0x7, RZ, 0xc0, !PT ;  /* 0x0000000709167812 */ /* 0x040fe400078ec0ff */
[C---:B------:R-:W-:Y:S02]  /*17b0*/  LOP3.LUT R5, R9.reuse, 0x3, RZ, 0xc0, !PT ;  /* 0x0000000309057812 */ /* 0x040fe400078ec0ff */
[C---:B------:R-:W-:Y:S01]  /*17c0*/  LOP3.LUT R6, R9.reuse, 0x7ffffff8, RZ, 0xc0, !PT ;  /* 0x7ffffff809067812 */ /* 0x040fe200078ec0ff */
[----:B------:R-:W-:Y:S01]  /*17d0*/  VIADD R8, R22, 0xffffffff ;  /* 0xffffffff16087836 */ /* 0x000fe20000000000 */
[----:B------:R-:W-:Y:S02]  /*17e0*/  LOP3.LUT R7, R9, 0x1, RZ, 0xc0, !PT ;  /* 0x0000000109077812 */ /* 0x000fe400078ec0ff */
[----:B------:R-:W-:-:S07]  /*17f0*/  IADD3 R9, PT, PT, R5, -0x1, RZ ;  /* 0xffffffff05097810 */ /* 0x000fce0007ffe0ff */
.L_x_33:
[----:B01234-:R-:W-:-:S07]  /*1800*/  IMAD.MOV.U32 R10, RZ, RZ, RZ ;  /* 0x000000ffff0a7224 */ /* 0x01ffce00078e00ff */
.L_x_26:
[----:B------:R-:W-:Y:S01]  /*1810*/  ISETP.GE.U32.AND P0, PT, R3, 0x7, PT ;  /* 0x000000070300780c */ /* 0x000fe20003f06070 */
[----:B---3--:R-:W-:-:S12]  /*1820*/  HFMA2 R11, -RZ, RZ, 0, 0 ;  /* 0x00000000ff0b7431 */ /* 0x008fd800000001ff */
[----:B012---:R-:W-:Y:S05]  /*1830*/  @!P0 BRA `(.L_x_21) ;  /* 0x00000000006c8947 */ /* 0x007fea0003800000 */
[----:B------:R-:W0:Y:S01]  /*1840*/  S2R R13, SR_CgaCtaId ;  /* 0x00000000000d7919 */ /* 0x000e220000008800 */
[----:B------:R-:W1:Y:S01]  /*1850*/  LDC R21, c[0x0][0x3b0] ;  /* 0x0000ec00ff157b82 */ /* 0x000e620000000800 */
[----:B------:R-:W-:Y:S01]  /*1860*/  MOV R12, 0x400 ;  /* 0x00000400000c7802 */ /* 0x000fe20000000f00 */
[----:B------:R-:W-:-:S03]  /*1870*/  IMAD.MOV.U32 R11, RZ, RZ, RZ ;  /* 0x000000ffff0b7224 */ /* 0x000fc600078e00ff */
[----:B0-----:R-:W-:-:S07]  /*1880*/  LEA R20, R13, R12, 0x18 ;  /* 0x0000000c0d147211 */ /* 0x001fce00078ec0ff */
.L_x_22:
[----:B01----:R-:W-:Y:S01]  /*1890*/  IMAD R13, R0, R21, R11 ;  /* 0x00000015000d7224 */ /* 0x003fe200078e020b */
[----:B------:R-:W-:-:S03]  /*18a0*/  IADD3 R11, PT, PT, R11, 0x8, RZ ;  /* 0x000000080b0b7810 */ /* 0x000fc60007ffe0ff */
[----:B------:R-:W-:Y:S01]  /*18b0*/  IMAD R13, R13, R21, R10 ;  /* 0x000000150d0d7224 */ /* 0x000fe200078e020a */
[----:B------:R-:W-:-:S04]  /*18c0*/  ISETP.NE.AND P0, PT, R11, R6, PT ;  /* 0x000000060b00720c */ /* 0x000fc80003f05270 */
[----:B------:R-:W-:-:S05]  /*18d0*/  LEA R13, R13, R20, 0x3 ;  /* 0x000000140d0d7211 */ /* 0x000fca00078e18ff */
[C---:B------:R-:W-:Y:S01]  /*18e0*/  IMAD R12, R21.reuse, 0x8, R13 ;  /* 0x00000008150c7824 */ /* 0x040fe200078e020d */
[----:B------:R0:W-:Y:S04]  /*18f0*/  STS.64 [R13], RZ ;  /* 0x000000ff0d007388 */ /* 0x0001e80000000a00 */
[C---:B------:R-:W-:Y:S01]  /*1900*/  LEA R14, R21.reuse, R12, 0x3 ;  /* 0x0000000c150e7211 */ /* 0x040fe200078e18ff */
[----:B------:R0:W-:Y:S04]  /*1910*/  STS.64 [R12], RZ ;  /* 0x000000ff0c007388 */ /* 0x0001e80000000a00 */
        /* <DEDUP_REMOVED lines=12> */
[----:B------:R-:W-:-:S07]  /*19e0*/  IMAD.MOV.U32 R11, RZ, RZ, R6 ;  /* 0x000000ffff0b7224 */ /* 0x000fce00078e0006 */
.L_x_21:
[----:B------:R-:W-:-:S13]  /*19f0*/  ISETP.NE.AND P0, PT, R22, RZ, PT ;  /* 0x000000ff1600720c */ /* 0x000fda0003f05270 */
[----:B------:R-:W-:Y:S05]  /*1a00*/  @!P0 BRA `(.L_x_23) ;  /* 0x0000000000a88947 */ /* 0x000fea0003800000 */
[----:B------:R-:W-:Y:S02]  /*1a10*/  ISETP.GE.U32.AND P0, PT, R8, 0x3, PT ;  /* 0x000000030800780c */ /* 0x000fe40003f06070 */
[----:B------:R-:W-:-:S11]  /*1a20*/  ISETP.NE.AND P1, PT, R5, RZ, PT ;  /* 0x000000ff0500720c */ /* 0x000fd60003f25270 */
[----:B------:R-:W-:Y:S05]  /*1a30*/  @!P0 BRA `(.L_x_24) ;  /* 0x00000000003c8947 */ /* 0x000fea0003800000 */
[----:B0-----:R-:W0:Y:S01]  /*1a40*/  LDC R15, c[0x0][0x3b0] ;  /* 0x0000ec00ff0f7b82 */ /* 0x001e220000000800 */
        /* <DEDUP_REMOVED lines=14> */
.L_x_24:
[----:B------:R-:W-:Y:S05]  /*1b30*/  @!P1 BRA `(.L_x_23) ;  /* 0x00000000005c9947 */ /* 0x000fea0003800000 */
[----:B------:R-:W-:Y:S02]  /*1b40*/  ISETP.NE.AND P0, PT, R9, RZ, PT ;  /* 0x000000ff0900720c */ /* 0x000fe40003f05270 */
[----:B------:R-:W-:-:S11]  /*1b50*/  ISETP.NE.AND P1, PT, R7, RZ, PT ;  /* 0x000000ff0700720c */ /* 0x000fd60003f25270 */
[----:B------:R-:W-:Y:S05]  /*1b60*/  @!P0 BRA `(.L_x_25) ;  /* 0x00000000002c8947 */ /* 0x000fea0003800000 */
[----:B01----:R-:W0:Y:S01]  /*1b70*/  LDC R13, c[0x0][0x3b0] ;  /* 0x0000ec00ff0d7b82 */ /* 0x003e220000000800 */
[----:B------:R-:W-:-:S07]  /*1b80*/  UMOV UR4, 0x400 ;  /* 0x0000040000047882 */ /* 0x000fce0000000000 */
[----:B------:R-:W1:Y:S01]  /*1b90*/  S2UR UR5, SR_CgaCtaId ;  /* 0x00000000000579c3 */ /* 0x000e620000008800 */
[-C--:B0-----:R-:W-:Y:S02]  /*1ba0*/  IMAD R12, R0, R13.reuse, R11 ;  /* 0x0000000d000c7224 */ /* 0x081fe400078e020b */
[----:B------:R-:W-:Y:S02]  /*1bb0*/  VIADD R11, R11, 0x2 ;  /* 0x000000020b0b7836 */ /* 0x000fe40000000000 */
[----:B------:R-:W-:Y:S01]  /*1bc0*/  IMAD R12, R12, R13, R10 ;  /* 0x0000000d0c0c7224 */ /* 0x000fe200078e020a */
[----:B-1----:R-:W-:-:S06]  /*1bd0*/  ULEA UR4, UR5, UR4, 0x18 ;  /* 0x0000000405047291 */ /* 0x002fcc000f8ec0ff */
[----:B------:R-:W-:-:S04]  /*1be0*/  LEA R12, R12, UR4, 0x3 ;  /* 0x000000040c0c7c11 */ /* 0x000fc8000f8e18ff */
[----:B------:R-:W-:Y:S01]  /*1bf0*/  LEA R13, R13, R12, 0x3 ;  /* 0x0000000c0d0d7211 */ /* 0x000fe200078e18ff */
[----:B------:R2:W-:Y:S04]  /*1c00*/  STS.64 [R12], RZ ;  /* 0x000000ff0c007388 */ /* 0x0005e80000000a00 */
[----:B------:R2:W-:Y:S02]  /*1c10*/  STS.64 [R13], RZ ;  /* 0x000000ff0d007388 */ /* 0x0005e40000000a00 */
.L_x_25:
[----:B------:R-:W-:Y:S05]  /*1c20*/  @!P1 BRA `(.L_x_23) ;  /* 0x0000000000209947 */ /* 0x000fea0003800000 */
[----:B------:R-:W3:Y:S01]  /*1c30*/  S2UR UR5, SR_CgaCtaId ;  /* 0x00000000000579c3 */ /* 0x000ee20000008800 */
[----:B------:R-:W4:Y:S01]  /*1c40*/  LDCU UR8, c[0x0][0x3b0] ;  /* 0x00007600ff0877ac */ /* 0x000f220008000800 */
[----:B------:R-:W-:Y:S01]  /*1c50*/  UMOV UR4, 0x400 ;  /* 0x0000040000047882 */ /* 0x000fe20000000000 */
[----:B----4-:R-:W-:-:S04]  /*1c60*/  IMAD R11, R0, UR8, R11 ;  /* 0x00000008000b7c24 */ /* 0x010fc8000f8e020b */
[----:B------:R-:W-:Y:S01]  /*1c70*/  IMAD R11, R11, UR8, R10 ;  /* 0x000000080b0b7c24 */ /* 0x000fe2000f8e020a */
[----:B---3--:R-:W-:-:S06]  /*1c80*/  ULEA UR4, UR5, UR4, 0x18 ;  /* 0x0000000405047291 */ /* 0x008fcc000f8ec0ff */
[----:B------:R-:W-:-:S05]  /*1c90*/  LEA R11, R11, UR4, 0x3 ;  /* 0x000000040b0b7c11 */ /* 0x000fca000f8e18ff */
[----:B------:R3:W-:Y:S02]  /*1ca0*/  STS.64 [R11], RZ ;  /* 0x000000ff0b007388 */ /* 0x0007e40000000a00 */
.L_x_23:
[----:B------:R-:W4:Y:S01]  /*1cb0*/  LDCU UR4, c[0x0][0x3b0] ;  /* 0x00007600ff0477ac */ /* 0x000f220008000800 */
[----:B------:R-:W-:-:S04]  /*1cc0*/  IADD3 R10, PT, PT, R10, 0x1, RZ ;  /* 0x000000010a0a7810 */ /* 0x000fc80007ffe0ff */
[----:B----4-:R-:W-:-:S13]  /*1cd0*/  ISETP.NE.AND P0, PT, R10, UR4, PT ;  /* 0x000000040a007c0c */ /* 0x010fda000bf05270 */
[----:B------:R-:W-:Y:S05]  /*1ce0*/  @P0 BRA `(.L_x_26) ;  /* 0xfffffff800c80947 */ /* 0x000fea000383ffff */
[----:B------:R-:W-:Y:S02]  /*1cf0*/  IMAD R23, R25, R24, RZ ;  /* 0x0000001819177224 */ /* 0x000fe400078e02ff */
[----:B------:R-:W-:-:S07]  /*1d00*/  IMAD.MOV.U32 R26, RZ, RZ, RZ ;  /* 0x000000ffff1a7224 */ /* 0x000fce00078e00ff */
.L_x_32:
[----:B------:R-:W-:Y:S02]  /*1d10*/  ISETP.GE.U32.AND P0, PT, R3, 0x7, PT ;  /* 0x000000070300780c */ /* 0x000fe40003f06070 */
[----:B------:R-:W-:-:S11]  /*1d20*/  MOV R21, RZ ;  /* 0x000000ff00157202 */ /* 0x000fd60000000f00 */
[----:B0---4-:R-:W-:Y:S05]  /*1d30*/  @!P0 BRA `(.L_x_27) ;  /* 0x0000000000b48947 */ /* 0x011fea0003800000 */
[----:B---3--:R-:W3:Y:S01]  /*1d40*/  S2R R11, SR_CgaCtaId ;  /* 0x00000000000b7919 */ /* 0x008ee20000008800 */
[----:B------:R-:W4:Y:S01]  /*1d50*/  LDC R27, c[0x0][0x3b0] ;  /* 0x0000ec00ff1b7b82 */ /* 0x000f220000000800 */
[----:B------:R-:W-:Y:S01]  /*1d60*/  MOV R28, 0x400 ;  /* 0x00000400001c7802 */ /* 0x000fe20000000f00 */
[----:B------:R-:W-:-:S03]  /*1d70*/  IMAD.MOV.U32 R29, RZ, RZ, RZ ;  /* 0x000000ffff1d7224 */ /* 0x000fc600078e00ff */
[----:B---3--:R-:W-:-:S07]  /*1d80*/  LEA R28, R11, R28, 0x18 ;  /* 0x0000001c0b1c7211 */ /* 0x008fce00078ec0ff */
.L_x_28:
[C---:B----4-:R-:W-:Y:S01]  /*1d90*/  IMAD R10, R29.reuse, R27, R26 ;  /* 0x0000001b1d0a7224 */ /* 0x050fe200078e021a */
[----:B---3--:R-:W3:Y:S01]  /*1da0*/  LDC.64 R20, c[0x0][0x3a8] ;  /* 0x0000ea00ff147b82 */ /* 0x008ee20000000a00 */
[----:B------:R-:W-:-:S03]  /*1db0*/  IADD3 R29, PT, PT, R29, 0x8, RZ ;  /* 0x000000081d1d7810 */ /* 0x000fc60007ffe0ff */
[----:B------:R-:W-:Y:S02]  /*1dc0*/  IADD3 R11, PT, PT, R4, R10, RZ ;  /* 0x0000000a040b7210 */ /* 0x000fe40007ffe0ff */
[----:B------:R-:W-:-:S03]  /*1dd0*/  ISETP.NE.AND P0, PT, R29, R6, PT ;  /* 0x000000061d00720c */ /* 0x000fc60003f05270 */
[----:B0-----:R-:W-:Y:S02]  /*1de0*/  IMAD R17, R11, 0x8, R28 ;  /* 0x000000080b117824 */ /* 0x001fe400078e021c */
[----:B------:R-:W-:-:S03]  /*1df0*/  IMAD.IADD R11, R23, 0x1, R10 ;  /* 0x00000001170b7824 */ /* 0x000fc600078e020a */
[----:B------:R-:W0:Y:S01]  /*1e00*/  LDS.64 R18, [R17] ;  /* 0x0000000011127984 */ /* 0x000e220000000a00 */
[----:B-12---:R-:W-:-:S04]  /*1e10*/  LEA R12, R27, R17, 0x3 ;  /* 0x000000111b0c7211 */ /* 0x006fc800078e18ff */
[C---:B------:R-:W-:Y:S01]  /*1e20*/  LEA R10, R27.reuse, R12, 0x3 ;  /* 0x0000000c1b0a7211 */ /* 0x040fe200078e18ff */
[----:B------:R-:W1:Y:S04]  /*1e30*/  LDS.64 R14, [R12] ;  /* 0x000000000c0e7984 */ /* 0x000e680000000a00 */
[----:B------:R-:W2:Y:S01]  /*1e40*/  LDS.64 R12, [R10] ;  /* 0x000000000a0c7984 */ /* 0x000ea20000000a00 */
[----:B------:R-:W-:Y:S02]  /*1e50*/  IMAD R16, R27, 0x8, R10 ;  /* 0x000000081b107824 */ /* 0x000fe400078e020a */
[----:B---3--:R-:W-:-:S03]  /*1e60*/  IMAD.WIDE R20, R11, 0x8, R20 ;  /* 0x000000080b147825 */ /* 0x008fc600078e0214 */
[----:B------:R-:W3:Y:S04]  /*1e70*/  LDS.64 R10, [R16] ;  /* 0x00000000100a7984 */ /* 0x000ee80000000a00 */
[----:B0-----:R0:W-:Y:S02]  /*1e80*/  STG.E.64 desc[UR6][R20.64], R18 ;  /* 0x0000001214007986 */ /* 0x0011e4000c101b06 */
[C---:B0-----:R-:W-:Y:S01]  /*1e90*/  IMAD.WIDE.U32 R20, R27.reuse, 0x8, R20 ;  /* 0x000000081b147825 */ /* 0x041fe200078e0014 */
[----:B------:R-:W-:-:S04]  /*1ea0*/  LEA R18, R27, R16, 0x3 ;  /* 0x000000101b127211 */ /* 0x000fc800078e18ff */
[----:B-1----:R0:W-:Y:S04]  /*1eb0*/  STG.E.64 desc[UR6][R20.64], R14 ;  /* 0x0000000e14007986 */ /* 0x0021e8000c101b06 */
[----:B------:R-:W1:Y:S01]  /*1ec0*/  LDS.64 R16, [R18] ;  /* 0x0000000012107984 */ /* 0x000e620000000a00 */
[C---:B0-----:R-:W-:Y:S02]  /*1ed0*/  IMAD R14, R27.reuse, 0x8, R18 ;  /* 0x000000081b0e7824 */ /* 0x041fe400078e0212 */
[----:B------:R-:W-:-:S03]  /*1ee0*/  IMAD.WIDE.U32 R20, R27, 0x8, R20 ;  /* 0x000000081b147825 */ /* 0x000fc600078e0014 */
[C---:B------:R-:W-:Y:S01]  /*1ef0*/  LEA R15, R27.reuse, R14, 0x3 ;  /* 0x0000000e1b0f7211 */ /* 0x040fe200078e18ff */
[----:B------:R-:W0:Y:S04]  /*1f00*/  LDS.64 R18, [R14] ;  /* 0x000000000e127984 */ /* 0x000e280000000a00 */
[----:B--2---:R2:W-:Y:S02]  /*1f10*/  STG.E.64 desc[UR6][R20.64], R12 ;  /* 0x0000000c14007986 */ /* 0x0045e4000c101b06 */
[----:B--2---:R-:W-:-:S04]  /*1f20*/  IMAD.WIDE.U32 R12, R27, 0x8, R20 ;  /* 0x000000081b0c7825 */ /* 0x004fc800078e0014 */
[C---:B------:R-:W-:Y:S01]  /*1f30*/  IMAD R20, R27.reuse, 0x8, R15 ;  /* 0x000000081b147824 */ /* 0x040fe200078e020f */
[----:B---3--:R2:W-:Y:S04]  /*1f40*/  STG.E.64 desc[UR6][R12.64], R10 ;  /* 0x0000000a0c007986 */ /* 0x0085e8000c101b06 */
[----:B------:R-:W3:Y:S04]  /*1f50*/  LDS.64 R14, [R15] ;  /* 0x000000000f0e7984 */ /* 0x000ee80000000a00 */
[----:B------:R-:W4:Y:S01]  /*1f60*/  LDS.64 R20, [R20] ;  /* 0x0000000014147984 */ /* 0x000f220000000a00 */
[----:B--2---:R-:W-:-:S05]  /*1f70*/  IMAD.WIDE.U32 R10, R27, 0x8, R12 ;  /* 0x000000081b0a7825 */ /* 0x004fca00078e000c */
[----:B-1----:R1:W-:Y:S01]  /*1f80*/  STG.E.64 desc[UR6][R10.64], R16 ;  /* 0x000000100a007986 */ /* 0x0023e2000c101b06 */
[----:B------:R-:W-:-:S05]  /*1f90*/  IMAD.WIDE.U32 R12, R27, 0x8, R10 ;  /* 0x000000081b0c7825 */ /* 0x000fca00078e000a */
[----:B0-----:R0:W-:Y:S01]  /*1fa0*/  STG.E.64 desc[UR6][R12.64], R18 ;  /* 0x000000120c007986 */ /* 0x0011e2000c101b06 */
[----:B-1----:R-:W-:-:S04]  /*1fb0*/  IMAD.WIDE.U32 R16, R27, 0x8, R12 ;  /* 0x000000081b107825 */ /* 0x002fc800078e000c */
[----:B0-----:R-:W-:Y:S01]  /*1fc0*/  IMAD.WIDE.U32 R12, R27, 0x8, R16 ;  /* 0x000000081b0c7825 */ /* 0x001fe200078e0010 */
[----:B---3--:R3:W-:Y:S04]  /*1fd0*/  STG.E.64 desc[UR6][R16.64], R14 ;  /* 0x0000000e10007986 */ /* 0x0087e8000c101b06 */
[----:B----4-:R3:W-:Y:S01]  /*1fe0*/  STG.E.64 desc[UR6][R12.64], R20 ;  /* 0x000000140c007986 */ /* 0x0107e2000c101b06 */
[----:B------:R-:W-:Y:S05]  /*1ff0*/  @P0 BRA `(.L_x_28) ;  /* 0xfffffffc00640947 */ /* 0x000fea000383ffff */
[----:B---3--:R-:W-:-:S07]  /*2000*/  IMAD.MOV.U32 R21, RZ, RZ, R6 ;  /* 0x000000ffff157224 */ /* 0x008fce00078e0006 */
.L_x_27:
[----:B------:R-:W-:-:S13]  /*2010*/  ISETP.NE.AND P0, PT, R22, RZ, PT ;  /* 0x000000ff1600720c */ /* 0x000fda0003f05270 */
[----:B------:R-:W-:Y:S05]  /*2020*/  @!P0 BRA `(.L_x_29) ;  /* 0x0000000000f88947 */ /* 0x000fea0003800000 */
[----:B------:R-:W-:Y:S02]  /*2030*/  ISETP.GE.U32.AND P0, PT, R8, 0x3, PT ;  /* 0x000000030800780c */ /* 0x000fe40003f06070 */
[----:B------:R-:W-:-:S11]  /*2040*/  ISETP.NE.AND P1, PT, R5, RZ, PT ;  /* 0x000000ff0500720c */ /* 0x000fd60003f25270 */
[----:B------:R-:W-:Y:S05]  /*2050*/  @!P0 BRA `(.L_x_30) ;  /* 0x0000000000648947 */ /* 0x000fea0003800000 */
[----:B------:R-:W0:Y:S01]  /*2060*/  LDC R27, c[0x0][0x3b0] ;  /* 0x0000ec00ff1b7b82 */ /* 0x000e220000000800 */
[----:B------:R-:W-:-:S07]  /*2070*/  UMOV UR4, 0x400 ;  /* 0x0000040000047882 */ /* 0x000fce0000000000 */
[----:B------:R-:W4:Y:S08]  /*2080*/  S2UR UR5, SR_CgaCtaId ;  /* 0x00000000000579c3 */ /* 0x000f300000008800 */
[----:B------:R-:W5:Y:S01]  /*2090*/  LDC.64 R28, c[0x0][0x3a8] ;  /* 0x0000ea00ff1c7b82 */ /* 0x000f620000000a00 */
[C---:B012---:R-:W-:Y:S02]  /*20a0*/  IMAD R12, R21.reuse, R27, R26 ;  /* 0x0000001b150c7224 */ /* 0x047fe400078e021a */
[----:B------:R-:W-:-:S02]  /*20b0*/  VIADD R21, R21, 0x4 ;  /* 0x0000000415157836 */ /* 0x000fc40000000000 */
[----:B------:R-:W-:Y:S01]  /*20c0*/  IMAD.IADD R15, R23, 0x1, R12 ;  /* 0x00000001170f7824 */ /* 0x000fe200078e020c */
[----:B------:R-:W-:Y:S01]  /*20d0*/  IADD3 R10, PT, PT, R4, R12, RZ ;  /* 0x0000000c040a7210 */ /* 0x000fe20007ffe0ff */
[----:B----4-:R-:W-:-:S06]  /*20e0*/  ULEA UR4, UR5, UR4, 0x18 ;  /* 0x0000000405047291 */ /* 0x010fcc000f8ec0ff */
[----:B------:R-:W-:Y:S01]  /*20f0*/  LEA R18, R10, UR4, 0x3 ;  /* 0x000000040a127c11 */ /* 0x000fe2000f8e18ff */
[----:B-----5:R-:W-:-:S04]  /*2100*/  IMAD.WIDE R28, R15, 0x8, R28 ;  /* 0x000000080f1c7825 */ /* 0x020fc800078e021c */
[----:B---3--:R-:W0:Y:S01]  /*2110*/  LDS.64 R10, [R18] ;  /* 0x00000000120a7984 */ /* 0x008e220000000a00 */
[----:B------:R-:W-:-:S05]  /*2120*/  IMAD R20, R27, 0x8, R18 ;  /* 0x000000081b147824 */ /* 0x000fca00078e0212 */
[C---:B------:R-:W-:Y:S01]  /*2130*/  LEA R14, R27.reuse, R20, 0x3 ;  /* 0x000000141b0e7211 */ /* 0x040fe200078e18ff */
[----:B------:R-:W1:Y:S03]  /*2140*/  LDS.64 R12, [R20] ;  /* 0x00000000140c7984 */ /* 0x000e660000000a00 */
[C---:B------:R-:W-:Y:S02]  /*2150*/  LEA R16, R27.reuse, R14, 0x3 ;  /* 0x0000000e1b107211 */ /* 0x040fe400078e18ff */
[----:B------:R-:W2:Y:S04]  /*2160*/  LDS.64 R14, [R14] ;  /* 0x000000000e0e7984 */ /* 0x000ea80000000a00 */
[----:B------:R-:W3:Y:S04]  /*2170*/  LDS.64 R16, [R16] ;  /* 0x0000000010107984 */ /* 0x000ee80000000a00 */
[----:B0-----:R0:W-:Y:S02]  /*2180*/  STG.E.64 desc[UR6][R28.64], R10 ;  /* 0x0000000a1c007986 */ /* 0x0011e4000c101b06 */
[----:B0-----:R-:W-:-:S05]  /*2190*/  IMAD.WIDE.U32 R28, R27, 0x8, R28 ;  /* 0x000000081b1c7825 */ /* 0x001fca00078e001c */
[----:B-1----:R4:W-:Y:S01]  /*21a0*/  STG.E.64 desc[UR6][R28.64], R12 ;  /* 0x0000000c1c007986 */ /* 0x0029e2000c101b06 */
[----:B------:R-:W-:-:S05]  /*21b0*/  IMAD.WIDE.U32 R18, R27, 0x8, R28 ;  /* 0x000000081b127825 */ /* 0x000fca00078e001c */
[----:B--2---:R4:W-:Y:S01]  /*21c0*/  STG.E.64 desc[UR6][R18.64], R14 ;  /* 0x0000000e12007986 */ /* 0x0049e2000c101b06 */
[----:B------:R-:W-:-:S05]  /*21d0*/  IMAD.WIDE.U32 R10, R27, 0x8, R18 ;  /* 0x000000081b0a7825 */ /* 0x000fca00078e0012 */
[----:B---3--:R4:W-:Y:S02]  /*21e0*/  STG.E.64 desc[UR6][R10.64], R16 ;  /* 0x000000100a007986 */ /* 0x0089e4000c101b06 */
.L_x_30:
[----:B------:R-:W-:Y:S05]  /*21f0*/  @!P1 BRA `(.L_x_29) ;  /* 0x0000000000849947 */ /* 0x000fea0003800000 */
[----:B------:R-:W-:Y:S02]  /*2200*/  ISETP.NE.AND P0, PT, R9, RZ, PT ;  /* 0x000000ff0900720c */ /* 0x000fe40003f05270 */
[----:B------:R-:W-:-:S11]  /*2210*/  ISETP.NE.AND P1, PT, R7, RZ, PT ;  /* 0x000000ff0700720c */ /* 0x000fd60003f25270 */
[----:B------:R-:W-:Y:S05]  /*2220*/  @!P0 BRA `(.L_x_31) ;  /* 0x0000000000448947 */ /* 0x000fea0003800000 */
[----:B01--4-:R-:W0:Y:S01]  /*2230*/  LDC R15, c[0x0][0x3b0] ;  /* 0x0000ec00ff0f7b82 */ /* 0x013e220000000800 */
[----:B------:R-:W-:-:S07]  /*2240*/  UMOV UR4, 0x400 ;  /* 0x0000040000047882 */ /* 0x000fce0000000000 */
[----:B------:R-:W1:Y:S08]  /*2250*/  S2UR UR5, SR_CgaCtaId ;  /* 0x00000000000579c3 */ /* 0x000e700000008800 */
[----:B------:R-:W4:Y:S01]  /*2260*/  LDC.64 R16, c[0x0][0x3a8] ;  /* 0x0000ea00ff107b82 */ /* 0x000f220000000a00 */
[C---:B0-----:R-:W-:Y:S02]  /*2270*/  IMAD R14, R21.reuse, R15, R26 ;  /* 0x0000000f150e7224 */ /* 0x041fe400078e021a */
[----:B------:R-:W-:-:S03]  /*2280*/  VIADD R21, R21, 0x2 ;  /* 0x0000000215157836 */ /* 0x000fc60000000000 */
[-C--:B------:R-:W-:Y:S02]  /*2290*/  IADD3 R10, PT, PT, R4, R14.reuse, RZ ;  /* 0x0000000e040a7210 */ /* 0x080fe40007ffe0ff */
[----:B------:R-:W-:Y:S01]  /*22a0*/  IADD3 R19, PT, PT, R23, R14, RZ ;  /* 0x0000000e17137210 */ /* 0x000fe20007ffe0ff */
[----:B-1----:R-:W-:-:S06]  /*22b0*/  ULEA UR4, UR5, UR4, 0x18 ;  /* 0x0000000405047291 */ /* 0x002fcc000f8ec0ff */
[----:B------:R-:W-:Y:S01]  /*22c0*/  LEA R10, R10, UR4, 0x3 ;  /* 0x000000040a0a7c11 */ /* 0x000fe2000f8e18ff */
[----:B----4-:R-:W-:-:S04]  /*22d0*/  IMAD.WIDE R16, R19, 0x8, R16 ;  /* 0x0000000813107825 */ /* 0x010fc800078e0210 */
[C---:B--2---:R-:W-:Y:S02]  /*22e0*/  IMAD R12, R15.reuse, 0x8, R10 ;  /* 0x000000080f0c7824 */ /* 0x044fe400078e020a */
[----:B---3--:R-:W0:Y:S01]  /*22f0*/  LDS.64 R10, [R10] ;  /* 0x000000000a0a7984 */ /* 0x008e220000000a00 */
[----:B------:R-:W-:-:S03]  /*2300*/  IMAD.WIDE.U32 R14, R15, 0x8, R16 ;  /* 0x000000080f0e7825 */ /* 0x000fc600078e0010 */
[----:B------:R-:W1:Y:S04]  /*2310*/  LDS.64 R12, [R12] ;  /* 0x000000000c0c7984 */ /* 0x000e680000000a00 */
[----:B0-----:R0:W-:Y:S04]  /*2320*/  STG.E.64 desc[UR6][R16.64], R10 ;  /* 0x0000000a10007986 */ /* 0x0011e8000c101b06 */
[----:B-1----:R0:W-:Y:S02]  /*2330*/  STG.E.64 desc[UR6][R14.64], R12 ;  /* 0x0000000c0e007986 */ /* 0x0021e4000c101b06 */
.L_x_31:
[----:B------:R-:W-:Y:S05]  /*2340*/  @!P1 BRA `(.L_x_29) ;  /* 0x0000000000309947 */ /* 0x000fea0003800000 */
[----:B------:R-:W5:Y:S01]  /*2350*/  S2UR UR5, SR_CgaCtaId ;  /* 0x00000000000579c3 */ /* 0x000f620000008800 */
[----:B------:R-:W3:Y:S07]  /*2360*/  LDCU UR4, c[0x0][0x3b0] ;  /* 0x00007600ff0477ac */ /* 0x000eee0008000800 */
[----:B012-4-:R-:W0:Y:S01]  /*2370*/  LDC.64 R12, c[0x0][0x3a8] ;  /* 0x0000ea00ff0c7b82 */ /* 0x017e220000000a00 */
[----:B---3--:R-:W-:Y:S01]  /*2380*/  IMAD R14, R21, UR4, R26 ;  /* 0x00000004150e7c24 */ /* 0x008fe2000f8e021a */
[----:B------:R-:W-:-:S03]  /*2390*/  UMOV UR4, 0x400 ;  /* 0x0000040000047882 */ /* 0x000fc60000000000 */
[----:B------:R-:W-:Y:S01]  /*23a0*/  IMAD.IADD R15, R23, 0x1, R14 ;  /* 0x00000001170f7824 */ /* 0x000fe200078e020e */
[----:B-----5:R-:W-:Y:S01]  /*23b0*/  ULEA UR4, UR5, UR4, 0x18 ;  /* 0x0000000405047291 */ /* 0x020fe2000f8ec0ff */
[----:B------:R-:W-:-:S05]  /*23c0*/  IADD3 R10, PT, PT, R4, R14, RZ ;  /* 0x0000000e040a7210 */ /* 0x000fca0007ffe0ff */
[----:B------:R-:W-:Y:S01]  /*23d0*/  LEA R10, R10, UR4, 0x3 ;  /* 0x000000040a0a7c11 */ /* 0x000fe2000f8e18ff */
[----:B0-----:R-:W-:-:S05]  /*23e0*/  IMAD.WIDE R12, R15, 0x8, R12 ;  /* 0x000000080f0c7825 */ /* 0x001fca00078e020c */
[----:B------:R-:W0:Y:S04]  /*23f0*/  LDS.64 R10, [R10] ;  /* 0x000000000a0a7984 */ /* 0x000e280000000a00 */
[----:B0-----:R0:W-:Y:S02]  /*2400*/  STG.E.64 desc[UR6][R12.64], R10 ;  /* 0x0000000a0c007986 */ /* 0x0011e4000c101b06 */
.L_x_29:
[----:B------:R-:W5:Y:S01]  /*2410*/  LDCU UR4, c[0x0][0x3b0] ;  /* 0x00007600ff0477ac */ /* 0x000f620008000800 */
[----:B------:R-:W-:-:S04]  /*2420*/  IADD3 R26, PT, PT, R26, 0x1, RZ ;  /* 0x000000011a1a7810 */ /* 0x000fc80007ffe0ff */
[----:B-----5:R-:W-:-:S13]  /*2430*/  ISETP.NE.AND P0, PT, R26, UR4, PT ;  /* 0x000000041a007c0c */ /* 0x020fda000bf05270 */
[----:B------:R-:W-:Y:S05]  /*2440*/  @P0 BRA `(.L_x_32) ;  /* 0xfffffff800300947 */ /* 0x000fea000383ffff */
[----:B------:R-:W5:Y:S01]  /*2450*/  LDCU UR4, c[0x0][0x3b4] ;  /* 0x00007680ff0477ac */ /* 0x000f620008000800 */
[----:B------:R-:W-:-:S04]  /*2460*/  IADD3 R24, PT, PT, R2, R24, RZ ;  /* 0x0000001802187210 */ /* 0x000fc80007ffe0ff */
[----:B-----5:R-:W-:-:S13]  /*2470*/  ISETP.GE.AND P0, PT, R24, UR4, PT ;  /* 0x0000000418007c0c */ /* 0x020fda000bf06270 */
[----:B------:R-:W-:Y:S05]  /*2480*/  @!P0 BRA `(.L_x_33) ;  /* 0xfffffff000dc8947 */ /* 0x000fea000383ffff */
[----:B------:R-:W-:Y:S05]  /*2490*/  EXIT ;  /* 0x000000000000794d */ /* 0x000fea0003800000 */
.L_x_34:
[----:B------:R-:W-:-:S00]  /*24a0*/  BRA `(.L_x_34) ;  /* 0xfffffffc00fc7947 */ /* 0x000fc0000383ffff */
[----:B------:R-:W-:-:S00]  /*24b0*/  NOP ;  /* 0x0000000000007918 */ /* 0x000fc00000000000 */
        /* <DEDUP_REMOVED lines=12> */
.L_x_35:


//--------------------- .nv.global.init           --------------------------
	.section	.nv.global.init,"aw",@progbits
	.align	4
.nv.global.init:
	.type		__cudart_i2opi_f,@object
	.size		__cudart_i2opi_f,(.L_0 - __cudart_i2opi_f)
__cudart_i2opi_f:
        /*0000*/ 	.byte	0x41, 0x90, 0x43, 0x3c, 0x99, 0x95, 0x62, 0xdb, 0xc0, 0xdd, 0x34, 0xf5, 0xd1, 0x57, 0x27, 0xfc
        /*0010*/ 	.byte	0x29, 0x15, 0x44, 0x4e, 0x6e, 0x83, 0xf9, 0xa2
.L_0:


//--------------------- .nv.shared._Z18MatConstructKernelPfS_PiS_S0_P6float2iii --------------------------
	.section	.nv.shared._Z18MatConstructKernelPfS_PiS_S0_P6float2iii,"aw",@nobits
	.sectionflags	@""
	.align	16
	.zero		1024


//--------------------- .nv.shared.reserved.0     --------------------------
	.section	.nv.shared.reserved.0,"aw",@nobits
	.weak		__nv_reservedSMEM_offset_0_alias
	.size		__nv_reservedSMEM_offset_0_alias, 0, 64
	.other		__nv_reservedSMEM_offset_0_alias,@"STO_CUDA_RESERVED_SHARED STV_DEFAULT"
__nv_reservedSMEM_offset_0_alias:
	.zero		0
	.zero		64


//--------------------- .nv.constant0._Z18MatConstructKernelPfS_PiS_S0_P6float2iii --------------------------
	.section	.nv.constant0._Z18MatConstructKernelPfS_PiS_S0_P6float2iii,"a",@progbits
	.sectionflags	@""
	.align	4
.nv.constant0._Z18MatConstructKernelPfS_PiS_S0_P6float2iii:
	.zero		956


//--------------------- SYMBOLS --------------------------

	.type		.nv.reservedSmem.offset0,@object
	.size		.nv.reservedSmem.offset0,0x4
	.type		.nv.reservedSmem.cap,@object
	.size		.nv.reservedSmem.cap,0x4
